//
// Generated by NVIDIA NVVM Compiler
//
// Compiler Build ID: CL-36424714
// Cuda compilation tools, release 13.0, V13.0.88
// Based on NVVM 20.0.0
//

.version 9.0
.target sm_100
.address_size 64

	// .globl	_Z6summedPKfPfi
.func  (.param .b64 func_retval0) __internal_accurate_pow
(
	.param .b64 __internal_accurate_pow_param_0
)
;
.global .align 4 .b8 precalc_xorwow_matrix[102400];
.global .align 4 .b8 precalc_xorwow_offset_matrix[102400];
.global .align 4 .b8 mrg32k3aM1[2304];
.global .align 4 .b8 mrg32k3aM2[2304];
.global .align 4 .b8 mrg32k3aM1SubSeq[2016];
.global .align 4 .b8 mrg32k3aM2SubSeq[2016];
.global .align 4 .b8 mrg32k3aM1Seq[2304];
.global .align 4 .b8 mrg32k3aM2Seq[2304];
.const .align 8 .b8 __cr_lgamma_table[72];
.extern .shared .align 16 .b8 sh[];

.visible .entry _Z6summedPKfPfi(
	.param .u64 .ptr .align 1 _Z6summedPKfPfi_param_0,
	.param .u64 .ptr .align 1 _Z6summedPKfPfi_param_1,
	.param .u32 _Z6summedPKfPfi_param_2
)
{
	.reg .pred 	%p<3>;
	.reg .b32 	%r<12>;
	.reg .b32 	%f<6>;
	.reg .b64 	%rd<9>;

	ld.param.u64 	%rd3, [_Z6summedPKfPfi_param_0];
	ld.param.u64 	%rd4, [_Z6summedPKfPfi_param_1];
	ld.param.u32 	%r6, [_Z6summedPKfPfi_param_2];
	cvta.to.global.u64 	%rd5, %rd4;
	mov.u32 	%r7, %ctaid.x;
	mov.u32 	%r1, %ntid.x;
	mov.u32 	%r8, %tid.x;
	mad.lo.s32 	%r11, %r7, %r1, %r8;
	mul.wide.s32 	%rd6, %r11, 4;
	add.s64 	%rd1, %rd5, %rd6;
	mov.b32 	%r9, 0;
	st.global.u32 	[%rd1], %r9;
	bar.sync 	0;
	setp.ge.s32 	%p1, %r11, %r6;
	@%p1 bra 	$L__BB0_3;
	mov.u32 	%r10, %nctaid.x;
	mul.lo.s32 	%r3, %r1, %r10;
	ld.global.f32 	%f5, [%rd1];
	cvta.to.global.u64 	%rd2, %rd3;
$L__BB0_2:
	mul.wide.s32 	%rd7, %r11, 4;
	add.s64 	%rd8, %rd2, %rd7;
	ld.global.f32 	%f4, [%rd8];
	add.f32 	%f5, %f4, %f5;
	st.global.f32 	[%rd1], %f5;
	add.s32 	%r11, %r11, %r3;
	setp.lt.s32 	%p2, %r11, %r6;
	@%p2 bra 	$L__BB0_2;
$L__BB0_3:
	ret;

}
	// .globl	_Z11lastwrap_MCPKfPfi
.visible .entry _Z11lastwrap_MCPKfPfi(
	.param .u64 .ptr .align 1 _Z11lastwrap_MCPKfPfi_param_0,
	.param .u64 .ptr .align 1 _Z11lastwrap_MCPKfPfi_param_1,
	.param .u32 _Z11lastwrap_MCPKfPfi_param_2
)
{
	.reg .pred 	%p<7>;
	.reg .b32 	%r<18>;
	.reg .b32 	%f<26>;
	.reg .b64 	%rd<11>;

	ld.param.u64 	%rd1, [_Z11lastwrap_MCPKfPfi_param_0];
	ld.param.u64 	%rd2, [_Z11lastwrap_MCPKfPfi_param_1];
	ld.param.u32 	%r8, [_Z11lastwrap_MCPKfPfi_param_2];
	mov.u32 	%r1, %tid.x;
	mov.u32 	%r2, %ctaid.x;
	mov.u32 	%r17, %ntid.x;
	mul.lo.s32 	%r9, %r17, %r2;
	shl.b32 	%r10, %r9, 1;
	add.s32 	%r4, %r10, %r1;
	setp.ge.s32 	%p1, %r4, %r8;
	shl.b32 	%r11, %r1, 2;
	mov.u32 	%r12, sh;
	add.s32 	%r5, %r12, %r11;
	@%p1 bra 	$L__BB1_2;
	cvta.to.global.u64 	%rd3, %rd1;
	mul.wide.s32 	%rd4, %r4, 4;
	add.s64 	%rd5, %rd3, %rd4;
	ld.global.f32 	%f1, [%rd5];
	add.s32 	%r14, %r4, %r17;
	mul.wide.u32 	%rd6, %r14, 4;
	add.s64 	%rd7, %rd3, %rd6;
	ld.global.f32 	%f2, [%rd7];
	add.f32 	%f3, %f1, %f2;
	st.shared.f32 	[%r5], %f3;
	bra.uni 	$L__BB1_3;
$L__BB1_2:
	mov.b32 	%r13, 0;
	st.shared.u32 	[%r5], %r13;
$L__BB1_3:
	bar.sync 	0;
	setp.lt.u32 	%p2, %r17, 66;
	@%p2 bra 	$L__BB1_7;
$L__BB1_4:
	shr.u32 	%r7, %r17, 1;
	setp.ge.u32 	%p3, %r1, %r7;
	@%p3 bra 	$L__BB1_6;
	shl.b32 	%r15, %r7, 2;
	add.s32 	%r16, %r5, %r15;
	ld.shared.f32 	%f4, [%r16];
	ld.shared.f32 	%f5, [%r5];
	add.f32 	%f6, %f4, %f5;
	st.shared.f32 	[%r5], %f6;
$L__BB1_6:
	bar.sync 	0;
	setp.gt.u32 	%p4, %r17, 131;
	mov.u32 	%r17, %r7;
	@%p4 bra 	$L__BB1_4;
$L__BB1_7:
	setp.gt.u32 	%p5, %r1, 31;
	@%p5 bra 	$L__BB1_10;
	ld.volatile.shared.f32 	%f7, [%r5+128];
	ld.volatile.shared.f32 	%f8, [%r5];
	add.f32 	%f9, %f7, %f8;
	st.volatile.shared.f32 	[%r5], %f9;
	ld.volatile.shared.f32 	%f10, [%r5+64];
	ld.volatile.shared.f32 	%f11, [%r5];
	add.f32 	%f12, %f10, %f11;
	st.volatile.shared.f32 	[%r5], %f12;
	ld.volatile.shared.f32 	%f13, [%r5+32];
	ld.volatile.shared.f32 	%f14, [%r5];
	add.f32 	%f15, %f13, %f14;
	st.volatile.shared.f32 	[%r5], %f15;
	ld.volatile.shared.f32 	%f16, [%r5+16];
	ld.volatile.shared.f32 	%f17, [%r5];
	add.f32 	%f18, %f16, %f17;
	st.volatile.shared.f32 	[%r5], %f18;
	ld.volatile.shared.f32 	%f19, [%r5+8];
	ld.volatile.shared.f32 	%f20, [%r5];
	add.f32 	%f21, %f19, %f20;
	st.volatile.shared.f32 	[%r5], %f21;
	ld.volatile.shared.f32 	%f22, [%r5+4];
	ld.volatile.shared.f32 	%f23, [%r5];
	add.f32 	%f24, %f22, %f23;
	st.volatile.shared.f32 	[%r5], %f24;
	setp.ne.s32 	%p6, %r1, 0;
	@%p6 bra 	$L__BB1_10;
	ld.shared.f32 	%f25, [sh];
	cvta.to.global.u64 	%rd8, %rd2;
	mul.wide.u32 	%rd9, %r2, 4;
	add.s64 	%rd10, %rd8, %rd9;
	st.global.f32 	[%rd10], %f25;
$L__BB1_10:
	ret;

}
	// .globl	_Z10addload_MCPKfPfi
.visible .entry _Z10addload_MCPKfPfi(
	.param .u64 .ptr .align 1 _Z10addload_MCPKfPfi_param_0,
	.param .u64 .ptr .align 1 _Z10addload_MCPKfPfi_param_1,
	.param .u32 _Z10addload_MCPKfPfi_param_2
)
{
	.reg .pred 	%p<6>;
	.reg .b32 	%r<18>;
	.reg .b32 	%f<8>;
	.reg .b64 	%rd<11>;

	ld.param.u64 	%rd1, [_Z10addload_MCPKfPfi_param_0];
	ld.param.u64 	%rd2, [_Z10addload_MCPKfPfi_param_1];
	ld.param.u32 	%r8, [_Z10addload_MCPKfPfi_param_2];
	mov.u32 	%r1, %tid.x;
	mov.u32 	%r2, %ctaid.x;
	mov.u32 	%r17, %ntid.x;
	mul.lo.s32 	%r9, %r17, %r2;
	shl.b32 	%r10, %r9, 1;
	add.s32 	%r4, %r10, %r1;
	setp.ge.s32 	%p1, %r4, %r8;
	shl.b32 	%r11, %r1, 2;
	mov.u32 	%r12, sh;
	add.s32 	%r5, %r12, %r11;
	@%p1 bra 	$L__BB2_2;
	cvta.to.global.u64 	%rd3, %rd1;
	mul.wide.s32 	%rd4, %r4, 4;
	add.s64 	%rd5, %rd3, %rd4;
	ld.global.f32 	%f1, [%rd5];
	add.s32 	%r14, %r4, %r17;
	mul.wide.u32 	%rd6, %r14, 4;
	add.s64 	%rd7, %rd3, %rd6;
	ld.global.f32 	%f2, [%rd7];
	add.f32 	%f3, %f1, %f2;
	st.shared.f32 	[%r5], %f3;
	bra.uni 	$L__BB2_3;
$L__BB2_2:
	mov.b32 	%r13, 0;
	st.shared.u32 	[%r5], %r13;
$L__BB2_3:
	bar.sync 	0;
	setp.lt.u32 	%p2, %r17, 2;
	@%p2 bra 	$L__BB2_7;
$L__BB2_4:
	shr.u32 	%r7, %r17, 1;
	setp.ge.u32 	%p3, %r1, %r7;
	@%p3 bra 	$L__BB2_6;
	shl.b32 	%r15, %r7, 2;
	add.s32 	%r16, %r5, %r15;
	ld.shared.f32 	%f4, [%r16];
	ld.shared.f32 	%f5, [%r5];
	add.f32 	%f6, %f4, %f5;
	st.shared.f32 	[%r5], %f6;
$L__BB2_6:
	bar.sync 	0;
	setp.gt.u32 	%p4, %r17, 3;
	mov.u32 	%r17, %r7;
	@%p4 bra 	$L__BB2_4;
$L__BB2_7:
	setp.ne.s32 	%p5, %r1, 0;
	@%p5 bra 	$L__BB2_9;
	ld.shared.f32 	%f7, [sh];
	cvta.to.global.u64 	%rd8, %rd2;
	mul.wide.u32 	%rd9, %r2, 4;
	add.s64 	%rd10, %rd8, %rd9;
	st.global.f32 	[%rd10], %f7;
$L__BB2_9:
	ret;

}
	// .globl	_Z6seq_MCPKfPfi
.visible .entry _Z6seq_MCPKfPfi(
	.param .u64 .ptr .align 1 _Z6seq_MCPKfPfi_param_0,
	.param .u64 .ptr .align 1 _Z6seq_MCPKfPfi_param_1,
	.param .u32 _Z6seq_MCPKfPfi_param_2
)
{
	.reg .pred 	%p<6>;
	.reg .b32 	%r<15>;
	.reg .b32 	%f<6>;
	.reg .b64 	%rd<9>;

	ld.param.u64 	%rd1, [_Z6seq_MCPKfPfi_param_0];
	ld.param.u64 	%rd2, [_Z6seq_MCPKfPfi_param_1];
	ld.param.u32 	%r8, [_Z6seq_MCPKfPfi_param_2];
	mov.u32 	%r1, %tid.x;
	mov.u32 	%r2, %ctaid.x;
	mov.u32 	%r14, %ntid.x;
	mad.lo.s32 	%r4, %r2, %r14, %r1;
	setp.ge.s32 	%p1, %r4, %r8;
	shl.b32 	%r9, %r1, 2;
	mov.u32 	%r10, sh;
	add.s32 	%r5, %r10, %r9;
	@%p1 bra 	$L__BB3_2;
	cvta.to.global.u64 	%rd3, %rd1;
	mul.wide.s32 	%rd4, %r4, 4;
	add.s64 	%rd5, %rd3, %rd4;
	ld.global.f32 	%f1, [%rd5];
	st.shared.f32 	[%r5], %f1;
	bra.uni 	$L__BB3_3;
$L__BB3_2:
	mov.b32 	%r11, 0;
	st.shared.u32 	[%r5], %r11;
$L__BB3_3:
	bar.sync 	0;
	setp.lt.u32 	%p2, %r14, 2;
	@%p2 bra 	$L__BB3_7;
$L__BB3_4:
	shr.u32 	%r7, %r14, 1;
	setp.ge.u32 	%p3, %r1, %r7;
	@%p3 bra 	$L__BB3_6;
	shl.b32 	%r12, %r7, 2;
	add.s32 	%r13, %r5, %r12;
	ld.shared.f32 	%f2, [%r13];
	ld.shared.f32 	%f3, [%r5];
	add.f32 	%f4, %f2, %f3;
	st.shared.f32 	[%r5], %f4;
$L__BB3_6:
	bar.sync 	0;
	setp.gt.u32 	%p4, %r14, 3;
	mov.u32 	%r14, %r7;
	@%p4 bra 	$L__BB3_4;
$L__BB3_7:
	setp.ne.s32 	%p5, %r1, 0;
	@%p5 bra 	$L__BB3_9;
	ld.shared.f32 	%f5, [sh];
	cvta.to.global.u64 	%rd6, %rd2;
	mul.wide.u32 	%rd7, %r2, 4;
	add.s64 	%rd8, %rd6, %rd7;
	st.global.f32 	[%rd8], %f5;
$L__BB3_9:
	ret;

}
	// .globl	_Z12interleav_MCPKfPfi
.visible .entry _Z12interleav_MCPKfPfi(
	.param .u64 .ptr .align 1 _Z12interleav_MCPKfPfi_param_0,
	.param .u64 .ptr .align 1 _Z12interleav_MCPKfPfi_param_1,
	.param .u32 _Z12interleav_MCPKfPfi_param_2
)
{
	.reg .pred 	%p<6>;
	.reg .b32 	%r<18>;
	.reg .b32 	%f<6>;
	.reg .b64 	%rd<9>;

	ld.param.u64 	%rd1, [_Z12interleav_MCPKfPfi_param_0];
	ld.param.u64 	%rd2, [_Z12interleav_MCPKfPfi_param_1];
	ld.param.u32 	%r8, [_Z12interleav_MCPKfPfi_param_2];
	mov.u32 	%r1, %tid.x;
	mov.u32 	%r2, %ctaid.x;
	mov.u32 	%r3, %ntid.x;
	mad.lo.s32 	%r4, %r2, %r3, %r1;
	setp.ge.s32 	%p1, %r4, %r8;
	shl.b32 	%r9, %r1, 2;
	mov.u32 	%r10, sh;
	add.s32 	%r5, %r10, %r9;
	@%p1 bra 	$L__BB4_2;
	cvta.to.global.u64 	%rd3, %rd1;
	mul.wide.s32 	%rd4, %r4, 4;
	add.s64 	%rd5, %rd3, %rd4;
	ld.global.f32 	%f1, [%rd5];
	st.shared.f32 	[%r5], %f1;
	bra.uni 	$L__BB4_3;
$L__BB4_2:
	mov.b32 	%r11, 0;
	st.shared.u32 	[%r5], %r11;
$L__BB4_3:
	bar.sync 	0;
	setp.lt.u32 	%p2, %r3, 2;
	@%p2 bra 	$L__BB4_8;
	mov.b32 	%r17, 1;
$L__BB4_5:
	shl.b32 	%r7, %r17, 1;
	add.s32 	%r13, %r7, -1;
	and.b32  	%r14, %r13, %r1;
	setp.ne.s32 	%p3, %r14, 0;
	@%p3 bra 	$L__BB4_7;
	shl.b32 	%r15, %r17, 2;
	add.s32 	%r16, %r5, %r15;
	ld.shared.f32 	%f2, [%r16];
	ld.shared.f32 	%f3, [%r5];
	add.f32 	%f4, %f2, %f3;
	st.shared.f32 	[%r5], %f4;
$L__BB4_7:
	bar.sync 	0;
	setp.lt.u32 	%p4, %r7, %r3;
	mov.u32 	%r17, %r7;
	@%p4 bra 	$L__BB4_5;
$L__BB4_8:
	setp.ne.s32 	%p5, %r1, 0;
	@%p5 bra 	$L__BB4_10;
	ld.shared.f32 	%f5, [sh];
	cvta.to.global.u64 	%rd6, %rd2;
	mul.wide.u32 	%rd7, %r2, 4;
	add.s64 	%rd8, %rd6, %rd7;
	st.global.f32 	[%rd8], %f5;
$L__BB4_10:
	ret;

}
	// .globl	_Z8naive_MCPKfPfi
.visible .entry _Z8naive_MCPKfPfi(
	.param .u64 .ptr .align 1 _Z8naive_MCPKfPfi_param_0,
	.param .u64 .ptr .align 1 _Z8naive_MCPKfPfi_param_1,
	.param .u32 _Z8naive_MCPKfPfi_param_2
)
{
	.reg .pred 	%p<5>;
	.reg .b32 	%r<13>;
	.reg .b32 	%f<7>;
	.reg .b64 	%rd<13>;

	ld.param.u64 	%rd4, [_Z8naive_MCPKfPfi_param_0];
	ld.param.u64 	%rd5, [_Z8naive_MCPKfPfi_param_1];
	ld.param.u32 	%r8, [_Z8naive_MCPKfPfi_param_2];
	cvta.to.global.u64 	%rd1, %rd5;
	mov.u32 	%r9, %ctaid.x;
	mov.u32 	%r1, %ntid.x;
	mov.u32 	%r2, %tid.x;
	mad.lo.s32 	%r3, %r9, %r1, %r2;
	mul.wide.s32 	%rd6, %r3, 4;
	add.s64 	%rd2, %rd1, %rd6;
	mov.b32 	%r10, 0;
	st.global.u32 	[%rd2], %r10;
	bar.sync 	0;
	setp.ge.s32 	%p1, %r3, %r8;
	@%p1 bra 	$L__BB5_2;
	cvta.to.global.u64 	%rd7, %rd4;
	add.s64 	%rd9, %rd7, %rd6;
	ld.global.f32 	%f4, [%rd9];
	st.global.f32 	[%rd2], %f4;
$L__BB5_2:
	bar.sync 	0;
	setp.ge.u32 	%p2, %r3, %r1;
	@%p2 bra 	$L__BB5_6;
	add.s32 	%r12, %r2, %r1;
	mov.u32 	%r11, %nctaid.x;
	mul.lo.s32 	%r5, %r1, %r11;
	setp.ge.u32 	%p3, %r12, %r5;
	@%p3 bra 	$L__BB5_6;
	mul.wide.u32 	%rd10, %r3, 4;
	add.s64 	%rd3, %rd1, %rd10;
	ld.global.f32 	%f6, [%rd3];
$L__BB5_5:
	mul.wide.s32 	%rd11, %r12, 4;
	add.s64 	%rd12, %rd1, %rd11;
	ld.global.f32 	%f5, [%rd12];
	add.f32 	%f6, %f5, %f6;
	st.global.f32 	[%rd3], %f6;
	add.s32 	%r12, %r12, %r1;
	setp.lt.u32 	%p4, %r12, %r5;
	@%p4 bra 	$L__BB5_5;
$L__BB5_6:
	bar.sync 	0;
	ret;

}
	// .globl	_Z15generate_randomPfiffm
.visible .entry _Z15generate_randomPfiffm(
	.param .u64 .ptr .align 1 _Z15generate_randomPfiffm_param_0,
	.param .u32 _Z15generate_randomPfiffm_param_1,
	.param .f32 _Z15generate_randomPfiffm_param_2,
	.param .f32 _Z15generate_randomPfiffm_param_3,
	.param .u64 _Z15generate_randomPfiffm_param_4
)
{
	.local .align 8 .b8 	__local_depot6[48];
	.reg .b64 	%SP;
	.reg .b64 	%SPL;
	.reg .pred 	%p<67>;
	.reg .b32 	%r<1243>;
	.reg .b32 	%f<13>;
	.reg .b64 	%rd<30>;

	mov.u64 	%SPL, __local_depot6;
	ld.param.u64 	%rd11, [_Z15generate_randomPfiffm_param_0];
	ld.param.u32 	%r565, [_Z15generate_randomPfiffm_param_1];
	ld.param.f32 	%f2, [_Z15generate_randomPfiffm_param_2];
	ld.param.u64 	%rd12, [_Z15generate_randomPfiffm_param_4];
	cvta.to.global.u64 	%rd1, %rd11;
	add.u64 	%rd2, %SPL, 0;
	mov.u32 	%r566, %tid.x;
	mov.u32 	%r567, %ctaid.x;
	mov.u32 	%r1, %ntid.x;
	mad.lo.s32 	%r1242, %r567, %r1, %r566;
	cvt.s64.s32 	%rd3, %r1242;
	cvt.u32.u64 	%r568, %rd12;
	xor.b32  	%r569, %r568, -1429050551;
	mul.lo.s32 	%r570, %r569, 1099087573;
	{ .reg .b32 tmp; mov.b64 {tmp, %r571}, %rd12; }
	xor.b32  	%r572, %r571, -136515619;
	mul.lo.s32 	%r573, %r572, -1703105765;
	add.s32 	%r574, %r570, %r573;
	add.s32 	%r1236, %r574, 6615241;
	add.s32 	%r966, %r570, 123456789;
	st.local.v2.u32 	[%rd2], {%r1236, %r966};
	xor.b32  	%r965, %r570, 362436069;
	add.s32 	%r964, %r573, 521288629;
	st.local.v2.u32 	[%rd2+8], {%r965, %r964};
	xor.b32  	%r963, %r573, 88675123;
	add.s32 	%r962, %r570, 5783321;
	st.local.v2.u32 	[%rd2+16], {%r963, %r962};
	setp.eq.s32 	%p1, %r1242, 0;
	@%p1 bra 	$L__BB6_115;
	mov.b32 	%r949, 0;
	mov.u64 	%rd29, %rd3;
$L__BB6_2:
	mov.u64 	%rd4, %rd29;
	and.b64  	%rd5, %rd4, 3;
	setp.eq.s64 	%p2, %rd5, 0;
	@%p2 bra 	$L__BB6_114;
	mul.wide.u32 	%rd14, %r949, 3200;
	mov.u64 	%rd15, precalc_xorwow_matrix;
	add.s64 	%rd6, %rd15, %rd14;
	mov.b32 	%r962, 0;
	mov.u32 	%r963, %r962;
	mov.u32 	%r964, %r962;
	mov.u32 	%r965, %r962;
	mov.u32 	%r966, %r962;
	mov.u32 	%r955, %r962;
$L__BB6_4:
	mul.wide.u32 	%rd16, %r955, 4;
	add.s64 	%rd17, %rd2, %rd16;
	ld.local.u32 	%r21, [%rd17+4];
	shl.b32 	%r22, %r955, 5;
	mov.b32 	%r961, 0;
$L__BB6_5:
	.pragma "nounroll";
	shr.u32 	%r578, %r21, %r961;
	and.b32  	%r579, %r578, 1;
	setp.eq.b32 	%p3, %r579, 1;
	not.pred 	%p4, %p3;
	add.s32 	%r580, %r22, %r961;
	mul.lo.s32 	%r581, %r580, 5;
	mul.wide.u32 	%rd18, %r581, 4;
	add.s64 	%rd7, %rd6, %rd18;
	@%p4 bra 	$L__BB6_7;
	ld.global.u32 	%r582, [%rd7];
	xor.b32  	%r966, %r966, %r582;
	ld.global.u32 	%r583, [%rd7+4];
	xor.b32  	%r965, %r965, %r583;
	ld.global.u32 	%r584, [%rd7+8];
	xor.b32  	%r964, %r964, %r584;
	ld.global.u32 	%r585, [%rd7+12];
	xor.b32  	%r963, %r963, %r585;
	ld.global.u32 	%r586, [%rd7+16];
	xor.b32  	%r962, %r962, %r586;
$L__BB6_7:
	and.b32  	%r588, %r578, 2;
	setp.eq.s32 	%p5, %r588, 0;
	@%p5 bra 	$L__BB6_9;
	ld.global.u32 	%r589, [%rd7+20];
	xor.b32  	%r966, %r966, %r589;
	ld.global.u32 	%r590, [%rd7+24];
	xor.b32  	%r965, %r965, %r590;
	ld.global.u32 	%r591, [%rd7+28];
	xor.b32  	%r964, %r964, %r591;
	ld.global.u32 	%r592, [%rd7+32];
	xor.b32  	%r963, %r963, %r592;
	ld.global.u32 	%r593, [%rd7+36];
	xor.b32  	%r962, %r962, %r593;
$L__BB6_9:
	and.b32  	%r595, %r578, 4;
	setp.eq.s32 	%p6, %r595, 0;
	@%p6 bra 	$L__BB6_11;
	ld.global.u32 	%r596, [%rd7+40];
	xor.b32  	%r966, %r966, %r596;
	ld.global.u32 	%r597, [%rd7+44];
	xor.b32  	%r965, %r965, %r597;
	ld.global.u32 	%r598, [%rd7+48];
	xor.b32  	%r964, %r964, %r598;
	ld.global.u32 	%r599, [%rd7+52];
	xor.b32  	%r963, %r963, %r599;
	ld.global.u32 	%r600, [%rd7+56];
	xor.b32  	%r962, %r962, %r600;
$L__BB6_11:
	and.b32  	%r602, %r578, 8;
	setp.eq.s32 	%p7, %r602, 0;
	@%p7 bra 	$L__BB6_13;
	ld.global.u32 	%r603, [%rd7+60];
	xor.b32  	%r966, %r966, %r603;
	ld.global.u32 	%r604, [%rd7+64];
	xor.b32  	%r965, %r965, %r604;
	ld.global.u32 	%r605, [%rd7+68];
	xor.b32  	%r964, %r964, %r605;
	ld.global.u32 	%r606, [%rd7+72];
	xor.b32  	%r963, %r963, %r606;
	ld.global.u32 	%r607, [%rd7+76];
	xor.b32  	%r962, %r962, %r607;
$L__BB6_13:
	and.b32  	%r609, %r578, 16;
	setp.eq.s32 	%p8, %r609, 0;
	@%p8 bra 	$L__BB6_15;
	ld.global.u32 	%r610, [%rd7+80];
	xor.b32  	%r966, %r966, %r610;
	ld.global.u32 	%r611, [%rd7+84];
	xor.b32  	%r965, %r965, %r611;
	ld.global.u32 	%r612, [%rd7+88];
	xor.b32  	%r964, %r964, %r612;
	ld.global.u32 	%r613, [%rd7+92];
	xor.b32  	%r963, %r963, %r613;
	ld.global.u32 	%r614, [%rd7+96];
	xor.b32  	%r962, %r962, %r614;
$L__BB6_15:
	and.b32  	%r616, %r578, 32;
	setp.eq.s32 	%p9, %r616, 0;
	@%p9 bra 	$L__BB6_17;
	ld.global.u32 	%r617, [%rd7+100];
	xor.b32  	%r966, %r966, %r617;
	ld.global.u32 	%r618, [%rd7+104];
	xor.b32  	%r965, %r965, %r618;
	ld.global.u32 	%r619, [%rd7+108];
	xor.b32  	%r964, %r964, %r619;
	ld.global.u32 	%r620, [%rd7+112];
	xor.b32  	%r963, %r963, %r620;
	ld.global.u32 	%r621, [%rd7+116];
	xor.b32  	%r962, %r962, %r621;
$L__BB6_17:
	and.b32  	%r623, %r578, 64;
	setp.eq.s32 	%p10, %r623, 0;
	@%p10 bra 	$L__BB6_19;
	ld.global.u32 	%r624, [%rd7+120];
	xor.b32  	%r966, %r966, %r624;
	ld.global.u32 	%r625, [%rd7+124];
	xor.b32  	%r965, %r965, %r625;
	ld.global.u32 	%r626, [%rd7+128];
	xor.b32  	%r964, %r964, %r626;
	ld.global.u32 	%r627, [%rd7+132];
	xor.b32  	%r963, %r963, %r627;
	ld.global.u32 	%r628, [%rd7+136];
	xor.b32  	%r962, %r962, %r628;
$L__BB6_19:
	and.b32  	%r630, %r578, 128;
	setp.eq.s32 	%p11, %r630, 0;
	@%p11 bra 	$L__BB6_21;
	ld.global.u32 	%r631, [%rd7+140];
	xor.b32  	%r966, %r966, %r631;
	ld.global.u32 	%r632, [%rd7+144];
	xor.b32  	%r965, %r965, %r632;
	ld.global.u32 	%r633, [%rd7+148];
	xor.b32  	%r964, %r964, %r633;
	ld.global.u32 	%r634, [%rd7+152];
	xor.b32  	%r963, %r963, %r634;
	ld.global.u32 	%r635, [%rd7+156];
	xor.b32  	%r962, %r962, %r635;
$L__BB6_21:
	and.b32  	%r637, %r578, 256;
	setp.eq.s32 	%p12, %r637, 0;
	@%p12 bra 	$L__BB6_23;
	ld.global.u32 	%r638, [%rd7+160];
	xor.b32  	%r966, %r966, %r638;
	ld.global.u32 	%r639, [%rd7+164];
	xor.b32  	%r965, %r965, %r639;
	ld.global.u32 	%r640, [%rd7+168];
	xor.b32  	%r964, %r964, %r640;
	ld.global.u32 	%r641, [%rd7+172];
	xor.b32  	%r963, %r963, %r641;
	ld.global.u32 	%r642, [%rd7+176];
	xor.b32  	%r962, %r962, %r642;
$L__BB6_23:
	and.b32  	%r644, %r578, 512;
	setp.eq.s32 	%p13, %r644, 0;
	@%p13 bra 	$L__BB6_25;
	ld.global.u32 	%r645, [%rd7+180];
	xor.b32  	%r966, %r966, %r645;
	ld.global.u32 	%r646, [%rd7+184];
	xor.b32  	%r965, %r965, %r646;
	ld.global.u32 	%r647, [%rd7+188];
	xor.b32  	%r964, %r964, %r647;
	ld.global.u32 	%r648, [%rd7+192];
	xor.b32  	%r963, %r963, %r648;
	ld.global.u32 	%r649, [%rd7+196];
	xor.b32  	%r962, %r962, %r649;
$L__BB6_25:
	and.b32  	%r651, %r578, 1024;
	setp.eq.s32 	%p14, %r651, 0;
	@%p14 bra 	$L__BB6_27;
	ld.global.u32 	%r652, [%rd7+200];
	xor.b32  	%r966, %r966, %r652;
	ld.global.u32 	%r653, [%rd7+204];
	xor.b32  	%r965, %r965, %r653;
	ld.global.u32 	%r654, [%rd7+208];
	xor.b32  	%r964, %r964, %r654;
	ld.global.u32 	%r655, [%rd7+212];
	xor.b32  	%r963, %r963, %r655;
	ld.global.u32 	%r656, [%rd7+216];
	xor.b32  	%r962, %r962, %r656;
$L__BB6_27:
	and.b32  	%r658, %r578, 2048;
	setp.eq.s32 	%p15, %r658, 0;
	@%p15 bra 	$L__BB6_29;
	ld.global.u32 	%r659, [%rd7+220];
	xor.b32  	%r966, %r966, %r659;
	ld.global.u32 	%r660, [%rd7+224];
	xor.b32  	%r965, %r965, %r660;
	ld.global.u32 	%r661, [%rd7+228];
	xor.b32  	%r964, %r964, %r661;
	ld.global.u32 	%r662, [%rd7+232];
	xor.b32  	%r963, %r963, %r662;
	ld.global.u32 	%r663, [%rd7+236];
	xor.b32  	%r962, %r962, %r663;
$L__BB6_29:
	and.b32  	%r665, %r578, 4096;
	setp.eq.s32 	%p16, %r665, 0;
	@%p16 bra 	$L__BB6_31;
	ld.global.u32 	%r666, [%rd7+240];
	xor.b32  	%r966, %r966, %r666;
	ld.global.u32 	%r667, [%rd7+244];
	xor.b32  	%r965, %r965, %r667;
	ld.global.u32 	%r668, [%rd7+248];
	xor.b32  	%r964, %r964, %r668;
	ld.global.u32 	%r669, [%rd7+252];
	xor.b32  	%r963, %r963, %r669;
	ld.global.u32 	%r670, [%rd7+256];
	xor.b32  	%r962, %r962, %r670;
$L__BB6_31:
	and.b32  	%r672, %r578, 8192;
	setp.eq.s32 	%p17, %r672, 0;
	@%p17 bra 	$L__BB6_33;
	ld.global.u32 	%r673, [%rd7+260];
	xor.b32  	%r966, %r966, %r673;
	ld.global.u32 	%r674, [%rd7+264];
	xor.b32  	%r965, %r965, %r674;
	ld.global.u32 	%r675, [%rd7+268];
	xor.b32  	%r964, %r964, %r675;
	ld.global.u32 	%r676, [%rd7+272];
	xor.b32  	%r963, %r963, %r676;
	ld.global.u32 	%r677, [%rd7+276];
	xor.b32  	%r962, %r962, %r677;
$L__BB6_33:
	and.b32  	%r679, %r578, 16384;
	setp.eq.s32 	%p18, %r679, 0;
	@%p18 bra 	$L__BB6_35;
	ld.global.u32 	%r680, [%rd7+280];
	xor.b32  	%r966, %r966, %r680;
	ld.global.u32 	%r681, [%rd7+284];
	xor.b32  	%r965, %r965, %r681;
	ld.global.u32 	%r682, [%rd7+288];
	xor.b32  	%r964, %r964, %r682;
	ld.global.u32 	%r683, [%rd7+292];
	xor.b32  	%r963, %r963, %r683;
	ld.global.u32 	%r684, [%rd7+296];
	xor.b32  	%r962, %r962, %r684;
$L__BB6_35:
	and.b32  	%r686, %r578, 32768;
	setp.eq.s32 	%p19, %r686, 0;
	@%p19 bra 	$L__BB6_37;
	ld.global.u32 	%r687, [%rd7+300];
	xor.b32  	%r966, %r966, %r687;
	ld.global.u32 	%r688, [%rd7+304];
	xor.b32  	%r965, %r965, %r688;
	ld.global.u32 	%r689, [%rd7+308];
	xor.b32  	%r964, %r964, %r689;
	ld.global.u32 	%r690, [%rd7+312];
	xor.b32  	%r963, %r963, %r690;
	ld.global.u32 	%r691, [%rd7+316];
	xor.b32  	%r962, %r962, %r691;
$L__BB6_37:
	add.s32 	%r961, %r961, 16;
	setp.ne.s32 	%p20, %r961, 32;
	@%p20 bra 	$L__BB6_5;
	mad.lo.s32 	%r692, %r955, -31, %r22;
	add.s32 	%r955, %r692, 1;
	setp.ne.s32 	%p21, %r955, 5;
	@%p21 bra 	$L__BB6_4;
	st.local.u32 	[%rd2+4], %r966;
	st.local.v2.u32 	[%rd2+8], {%r965, %r964};
	st.local.v2.u32 	[%rd2+16], {%r963, %r962};
	setp.eq.s64 	%p22, %rd5, 1;
	@%p22 bra 	$L__BB6_114;
	mov.b32 	%r962, 0;
	mov.u32 	%r963, %r962;
	mov.u32 	%r964, %r962;
	mov.u32 	%r965, %r962;
	mov.u32 	%r966, %r962;
	mov.u32 	%r1047, %r962;
$L__BB6_41:
	mul.wide.u32 	%rd19, %r1047, 4;
	add.s64 	%rd20, %rd2, %rd19;
	ld.local.u32 	%r197, [%rd20+4];
	shl.b32 	%r198, %r1047, 5;
	mov.b32 	%r1053, 0;
$L__BB6_42:
	.pragma "nounroll";
	shr.u32 	%r695, %r197, %r1053;
	and.b32  	%r696, %r695, 1;
	setp.eq.b32 	%p23, %r696, 1;
	not.pred 	%p24, %p23;
	add.s32 	%r697, %r198, %r1053;
	mul.lo.s32 	%r698, %r697, 5;
	mul.wide.u32 	%rd21, %r698, 4;
	add.s64 	%rd8, %rd6, %rd21;
	@%p24 bra 	$L__BB6_44;
	ld.global.u32 	%r699, [%rd8];
	xor.b32  	%r966, %r966, %r699;
	ld.global.u32 	%r700, [%rd8+4];
	xor.b32  	%r965, %r965, %r700;
	ld.global.u32 	%r701, [%rd8+8];
	xor.b32  	%r964, %r964, %r701;
	ld.global.u32 	%r702, [%rd8+12];
	xor.b32  	%r963, %r963, %r702;
	ld.global.u32 	%r703, [%rd8+16];
	xor.b32  	%r962, %r962, %r703;
$L__BB6_44:
	and.b32  	%r705, %r695, 2;
	setp.eq.s32 	%p25, %r705, 0;
	@%p25 bra 	$L__BB6_46;
	ld.global.u32 	%r706, [%rd8+20];
	xor.b32  	%r966, %r966, %r706;
	ld.global.u32 	%r707, [%rd8+24];
	xor.b32  	%r965, %r965, %r707;
	ld.global.u32 	%r708, [%rd8+28];
	xor.b32  	%r964, %r964, %r708;
	ld.global.u32 	%r709, [%rd8+32];
	xor.b32  	%r963, %r963, %r709;
	ld.global.u32 	%r710, [%rd8+36];
	xor.b32  	%r962, %r962, %r710;
$L__BB6_46:
	and.b32  	%r712, %r695, 4;
	setp.eq.s32 	%p26, %r712, 0;
	@%p26 bra 	$L__BB6_48;
	ld.global.u32 	%r713, [%rd8+40];
	xor.b32  	%r966, %r966, %r713;
	ld.global.u32 	%r714, [%rd8+44];
	xor.b32  	%r965, %r965, %r714;
	ld.global.u32 	%r715, [%rd8+48];
	xor.b32  	%r964, %r964, %r715;
	ld.global.u32 	%r716, [%rd8+52];
	xor.b32  	%r963, %r963, %r716;
	ld.global.u32 	%r717, [%rd8+56];
	xor.b32  	%r962, %r962, %r717;
$L__BB6_48:
	and.b32  	%r719, %r695, 8;
	setp.eq.s32 	%p27, %r719, 0;
	@%p27 bra 	$L__BB6_50;
	ld.global.u32 	%r720, [%rd8+60];
	xor.b32  	%r966, %r966, %r720;
	ld.global.u32 	%r721, [%rd8+64];
	xor.b32  	%r965, %r965, %r721;
	ld.global.u32 	%r722, [%rd8+68];
	xor.b32  	%r964, %r964, %r722;
	ld.global.u32 	%r723, [%rd8+72];
	xor.b32  	%r963, %r963, %r723;
	ld.global.u32 	%r724, [%rd8+76];
	xor.b32  	%r962, %r962, %r724;
$L__BB6_50:
	and.b32  	%r726, %r695, 16;
	setp.eq.s32 	%p28, %r726, 0;
	@%p28 bra 	$L__BB6_52;
	ld.global.u32 	%r727, [%rd8+80];
	xor.b32  	%r966, %r966, %r727;
	ld.global.u32 	%r728, [%rd8+84];
	xor.b32  	%r965, %r965, %r728;
	ld.global.u32 	%r729, [%rd8+88];
	xor.b32  	%r964, %r964, %r729;
	ld.global.u32 	%r730, [%rd8+92];
	xor.b32  	%r963, %r963, %r730;
	ld.global.u32 	%r731, [%rd8+96];
	xor.b32  	%r962, %r962, %r731;
$L__BB6_52:
	and.b32  	%r733, %r695, 32;
	setp.eq.s32 	%p29, %r733, 0;
	@%p29 bra 	$L__BB6_54;
	ld.global.u32 	%r734, [%rd8+100];
	xor.b32  	%r966, %r966, %r734;
	ld.global.u32 	%r735, [%rd8+104];
	xor.b32  	%r965, %r965, %r735;
	ld.global.u32 	%r736, [%rd8+108];
	xor.b32  	%r964, %r964, %r736;
	ld.global.u32 	%r737, [%rd8+112];
	xor.b32  	%r963, %r963, %r737;
	ld.global.u32 	%r738, [%rd8+116];
	xor.b32  	%r962, %r962, %r738;
$L__BB6_54:
	and.b32  	%r740, %r695, 64;
	setp.eq.s32 	%p30, %r740, 0;
	@%p30 bra 	$L__BB6_56;
	ld.global.u32 	%r741, [%rd8+120];
	xor.b32  	%r966, %r966, %r741;
	ld.global.u32 	%r742, [%rd8+124];
	xor.b32  	%r965, %r965, %r742;
	ld.global.u32 	%r743, [%rd8+128];
	xor.b32  	%r964, %r964, %r743;
	ld.global.u32 	%r744, [%rd8+132];
	xor.b32  	%r963, %r963, %r744;
	ld.global.u32 	%r745, [%rd8+136];
	xor.b32  	%r962, %r962, %r745;
$L__BB6_56:
	and.b32  	%r747, %r695, 128;
	setp.eq.s32 	%p31, %r747, 0;
	@%p31 bra 	$L__BB6_58;
	ld.global.u32 	%r748, [%rd8+140];
	xor.b32  	%r966, %r966, %r748;
	ld.global.u32 	%r749, [%rd8+144];
	xor.b32  	%r965, %r965, %r749;
	ld.global.u32 	%r750, [%rd8+148];
	xor.b32  	%r964, %r964, %r750;
	ld.global.u32 	%r751, [%rd8+152];
	xor.b32  	%r963, %r963, %r751;
	ld.global.u32 	%r752, [%rd8+156];
	xor.b32  	%r962, %r962, %r752;
$L__BB6_58:
	and.b32  	%r754, %r695, 256;
	setp.eq.s32 	%p32, %r754, 0;
	@%p32 bra 	$L__BB6_60;
	ld.global.u32 	%r755, [%rd8+160];
	xor.b32  	%r966, %r966, %r755;
	ld.global.u32 	%r756, [%rd8+164];
	xor.b32  	%r965, %r965, %r756;
	ld.global.u32 	%r757, [%rd8+168];
	xor.b32  	%r964, %r964, %r757;
	ld.global.u32 	%r758, [%rd8+172];
	xor.b32  	%r963, %r963, %r758;
	ld.global.u32 	%r759, [%rd8+176];
	xor.b32  	%r962, %r962, %r759;
$L__BB6_60:
	and.b32  	%r761, %r695, 512;
	setp.eq.s32 	%p33, %r761, 0;
	@%p33 bra 	$L__BB6_62;
	ld.global.u32 	%r762, [%rd8+180];
	xor.b32  	%r966, %r966, %r762;
	ld.global.u32 	%r763, [%rd8+184];
	xor.b32  	%r965, %r965, %r763;
	ld.global.u32 	%r764, [%rd8+188];
	xor.b32  	%r964, %r964, %r764;
	ld.global.u32 	%r765, [%rd8+192];
	xor.b32  	%r963, %r963, %r765;
	ld.global.u32 	%r766, [%rd8+196];
	xor.b32  	%r962, %r962, %r766;
$L__BB6_62:
	and.b32  	%r768, %r695, 1024;
	setp.eq.s32 	%p34, %r768, 0;
	@%p34 bra 	$L__BB6_64;
	ld.global.u32 	%r769, [%rd8+200];
	xor.b32  	%r966, %r966, %r769;
	ld.global.u32 	%r770, [%rd8+204];
	xor.b32  	%r965, %r965, %r770;
	ld.global.u32 	%r771, [%rd8+208];
	xor.b32  	%r964, %r964, %r771;
	ld.global.u32 	%r772, [%rd8+212];
	xor.b32  	%r963, %r963, %r772;
	ld.global.u32 	%r773, [%rd8+216];
	xor.b32  	%r962, %r962, %r773;
$L__BB6_64:
	and.b32  	%r775, %r695, 2048;
	setp.eq.s32 	%p35, %r775, 0;
	@%p35 bra 	$L__BB6_66;
	ld.global.u32 	%r776, [%rd8+220];
	xor.b32  	%r966, %r966, %r776;
	ld.global.u32 	%r777, [%rd8+224];
	xor.b32  	%r965, %r965, %r777;
	ld.global.u32 	%r778, [%rd8+228];
	xor.b32  	%r964, %r964, %r778;
	ld.global.u32 	%r779, [%rd8+232];
	xor.b32  	%r963, %r963, %r779;
	ld.global.u32 	%r780, [%rd8+236];
	xor.b32  	%r962, %r962, %r780;
$L__BB6_66:
	and.b32  	%r782, %r695, 4096;
	setp.eq.s32 	%p36, %r782, 0;
	@%p36 bra 	$L__BB6_68;
	ld.global.u32 	%r783, [%rd8+240];
	xor.b32  	%r966, %r966, %r783;
	ld.global.u32 	%r784, [%rd8+244];
	xor.b32  	%r965, %r965, %r784;
	ld.global.u32 	%r785, [%rd8+248];
	xor.b32  	%r964, %r964, %r785;
	ld.global.u32 	%r786, [%rd8+252];
	xor.b32  	%r963, %r963, %r786;
	ld.global.u32 	%r787, [%rd8+256];
	xor.b32  	%r962, %r962, %r787;
$L__BB6_68:
	and.b32  	%r789, %r695, 8192;
	setp.eq.s32 	%p37, %r789, 0;
	@%p37 bra 	$L__BB6_70;
	ld.global.u32 	%r790, [%rd8+260];
	xor.b32  	%r966, %r966, %r790;
	ld.global.u32 	%r791, [%rd8+264];
	xor.b32  	%r965, %r965, %r791;
	ld.global.u32 	%r792, [%rd8+268];
	xor.b32  	%r964, %r964, %r792;
	ld.global.u32 	%r793, [%rd8+272];
	xor.b32  	%r963, %r963, %r793;
	ld.global.u32 	%r794, [%rd8+276];
	xor.b32  	%r962, %r962, %r794;
$L__BB6_70:
	and.b32  	%r796, %r695, 16384;
	setp.eq.s32 	%p38, %r796, 0;
	@%p38 bra 	$L__BB6_72;
	ld.global.u32 	%r797, [%rd8+280];
	xor.b32  	%r966, %r966, %r797;
	ld.global.u32 	%r798, [%rd8+284];
	xor.b32  	%r965, %r965, %r798;
	ld.global.u32 	%r799, [%rd8+288];
	xor.b32  	%r964, %r964, %r799;
	ld.global.u32 	%r800, [%rd8+292];
	xor.b32  	%r963, %r963, %r800;
	ld.global.u32 	%r801, [%rd8+296];
	xor.b32  	%r962, %r962, %r801;
$L__BB6_72:
	and.b32  	%r803, %r695, 32768;
	setp.eq.s32 	%p39, %r803, 0;
	@%p39 bra 	$L__BB6_74;
	ld.global.u32 	%r804, [%rd8+300];
	xor.b32  	%r966, %r966, %r804;
	ld.global.u32 	%r805, [%rd8+304];
	xor.b32  	%r965, %r965, %r805;
	ld.global.u32 	%r806, [%rd8+308];
	xor.b32  	%r964, %r964, %r806;
	ld.global.u32 	%r807, [%rd8+312];
	xor.b32  	%r963, %r963, %r807;
	ld.global.u32 	%r808, [%rd8+316];
	xor.b32  	%r962, %r962, %r808;
$L__BB6_74:
	add.s32 	%r1053, %r1053, 16;
	setp.ne.s32 	%p40, %r1053, 32;
	@%p40 bra 	$L__BB6_42;
	mad.lo.s32 	%r809, %r1047, -31, %r198;
	add.s32 	%r1047, %r809, 1;
	setp.ne.s32 	%p41, %r1047, 5;
	@%p41 bra 	$L__BB6_41;
	st.local.u32 	[%rd2+4], %r966;
	st.local.v2.u32 	[%rd2+8], {%r965, %r964};
	st.local.v2.u32 	[%rd2+16], {%r963, %r962};
	setp.ne.s64 	%p42, %rd5, 3;
	@%p42 bra 	$L__BB6_114;
	mov.b32 	%r962, 0;
	mov.u32 	%r963, %r962;
	mov.u32 	%r964, %r962;
	mov.u32 	%r965, %r962;
	mov.u32 	%r966, %r962;
	mov.u32 	%r1139, %r962;
$L__BB6_78:
	mul.wide.u32 	%rd22, %r1139, 4;
	add.s64 	%rd23, %rd2, %rd22;
	ld.local.u32 	%r373, [%rd23+4];
	shl.b32 	%r374, %r1139, 5;
	mov.b32 	%r1145, 0;
$L__BB6_79:
	.pragma "nounroll";
	shr.u32 	%r812, %r373, %r1145;
	and.b32  	%r813, %r812, 1;
	setp.eq.b32 	%p43, %r813, 1;
	not.pred 	%p44, %p43;
	add.s32 	%r814, %r374, %r1145;
	mul.lo.s32 	%r815, %r814, 5;
	mul.wide.u32 	%rd24, %r815, 4;
	add.s64 	%rd9, %rd6, %rd24;
	@%p44 bra 	$L__BB6_81;
	ld.global.u32 	%r816, [%rd9];
	xor.b32  	%r966, %r966, %r816;
	ld.global.u32 	%r817, [%rd9+4];
	xor.b32  	%r965, %r965, %r817;
	ld.global.u32 	%r818, [%rd9+8];
	xor.b32  	%r964, %r964, %r818;
	ld.global.u32 	%r819, [%rd9+12];
	xor.b32  	%r963, %r963, %r819;
	ld.global.u32 	%r820, [%rd9+16];
	xor.b32  	%r962, %r962, %r820;
$L__BB6_81:
	and.b32  	%r822, %r812, 2;
	setp.eq.s32 	%p45, %r822, 0;
	@%p45 bra 	$L__BB6_83;
	ld.global.u32 	%r823, [%rd9+20];
	xor.b32  	%r966, %r966, %r823;
	ld.global.u32 	%r824, [%rd9+24];
	xor.b32  	%r965, %r965, %r824;
	ld.global.u32 	%r825, [%rd9+28];
	xor.b32  	%r964, %r964, %r825;
	ld.global.u32 	%r826, [%rd9+32];
	xor.b32  	%r963, %r963, %r826;
	ld.global.u32 	%r827, [%rd9+36];
	xor.b32  	%r962, %r962, %r827;
$L__BB6_83:
	and.b32  	%r829, %r812, 4;
	setp.eq.s32 	%p46, %r829, 0;
	@%p46 bra 	$L__BB6_85;
	ld.global.u32 	%r830, [%rd9+40];
	xor.b32  	%r966, %r966, %r830;
	ld.global.u32 	%r831, [%rd9+44];
	xor.b32  	%r965, %r965, %r831;
	ld.global.u32 	%r832, [%rd9+48];
	xor.b32  	%r964, %r964, %r832;
	ld.global.u32 	%r833, [%rd9+52];
	xor.b32  	%r963, %r963, %r833;
	ld.global.u32 	%r834, [%rd9+56];
	xor.b32  	%r962, %r962, %r834;
$L__BB6_85:
	and.b32  	%r836, %r812, 8;
	setp.eq.s32 	%p47, %r836, 0;
	@%p47 bra 	$L__BB6_87;
	ld.global.u32 	%r837, [%rd9+60];
	xor.b32  	%r966, %r966, %r837;
	ld.global.u32 	%r838, [%rd9+64];
	xor.b32  	%r965, %r965, %r838;
	ld.global.u32 	%r839, [%rd9+68];
	xor.b32  	%r964, %r964, %r839;
	ld.global.u32 	%r840, [%rd9+72];
	xor.b32  	%r963, %r963, %r840;
	ld.global.u32 	%r841, [%rd9+76];
	xor.b32  	%r962, %r962, %r841;
$L__BB6_87:
	and.b32  	%r843, %r812, 16;
	setp.eq.s32 	%p48, %r843, 0;
	@%p48 bra 	$L__BB6_89;
	ld.global.u32 	%r844, [%rd9+80];
	xor.b32  	%r966, %r966, %r844;
	ld.global.u32 	%r845, [%rd9+84];
	xor.b32  	%r965, %r965, %r845;
	ld.global.u32 	%r846, [%rd9+88];
	xor.b32  	%r964, %r964, %r846;
	ld.global.u32 	%r847, [%rd9+92];
	xor.b32  	%r963, %r963, %r847;
	ld.global.u32 	%r848, [%rd9+96];
	xor.b32  	%r962, %r962, %r848;
$L__BB6_89:
	and.b32  	%r850, %r812, 32;
	setp.eq.s32 	%p49, %r850, 0;
	@%p49 bra 	$L__BB6_91;
	ld.global.u32 	%r851, [%rd9+100];
	xor.b32  	%r966, %r966, %r851;
	ld.global.u32 	%r852, [%rd9+104];
	xor.b32  	%r965, %r965, %r852;
	ld.global.u32 	%r853, [%rd9+108];
	xor.b32  	%r964, %r964, %r853;
	ld.global.u32 	%r854, [%rd9+112];
	xor.b32  	%r963, %r963, %r854;
	ld.global.u32 	%r855, [%rd9+116];
	xor.b32  	%r962, %r962, %r855;
$L__BB6_91:
	and.b32  	%r857, %r812, 64;
	setp.eq.s32 	%p50, %r857, 0;
	@%p50 bra 	$L__BB6_93;
	ld.global.u32 	%r858, [%rd9+120];
	xor.b32  	%r966, %r966, %r858;
	ld.global.u32 	%r859, [%rd9+124];
	xor.b32  	%r965, %r965, %r859;
	ld.global.u32 	%r860, [%rd9+128];
	xor.b32  	%r964, %r964, %r860;
	ld.global.u32 	%r861, [%rd9+132];
	xor.b32  	%r963, %r963, %r861;
	ld.global.u32 	%r862, [%rd9+136];
	xor.b32  	%r962, %r962, %r862;
$L__BB6_93:
	and.b32  	%r864, %r812, 128;
	setp.eq.s32 	%p51, %r864, 0;
	@%p51 bra 	$L__BB6_95;
	ld.global.u32 	%r865, [%rd9+140];
	xor.b32  	%r966, %r966, %r865;
	ld.global.u32 	%r866, [%rd9+144];
	xor.b32  	%r965, %r965, %r866;
	ld.global.u32 	%r867, [%rd9+148];
	xor.b32  	%r964, %r964, %r867;
	ld.global.u32 	%r868, [%rd9+152];
	xor.b32  	%r963, %r963, %r868;
	ld.global.u32 	%r869, [%rd9+156];
	xor.b32  	%r962, %r962, %r869;
$L__BB6_95:
	and.b32  	%r871, %r812, 256;
	setp.eq.s32 	%p52, %r871, 0;
	@%p52 bra 	$L__BB6_97;
	ld.global.u32 	%r872, [%rd9+160];
	xor.b32  	%r966, %r966, %r872;
	ld.global.u32 	%r873, [%rd9+164];
	xor.b32  	%r965, %r965, %r873;
	ld.global.u32 	%r874, [%rd9+168];
	xor.b32  	%r964, %r964, %r874;
	ld.global.u32 	%r875, [%rd9+172];
	xor.b32  	%r963, %r963, %r875;
	ld.global.u32 	%r876, [%rd9+176];
	xor.b32  	%r962, %r962, %r876;
$L__BB6_97:
	and.b32  	%r878, %r812, 512;
	setp.eq.s32 	%p53, %r878, 0;
	@%p53 bra 	$L__BB6_99;
	ld.global.u32 	%r879, [%rd9+180];
	xor.b32  	%r966, %r966, %r879;
	ld.global.u32 	%r880, [%rd9+184];
	xor.b32  	%r965, %r965, %r880;
	ld.global.u32 	%r881, [%rd9+188];
	xor.b32  	%r964, %r964, %r881;
	ld.global.u32 	%r882, [%rd9+192];
	xor.b32  	%r963, %r963, %r882;
	ld.global.u32 	%r883, [%rd9+196];
	xor.b32  	%r962, %r962, %r883;
$L__BB6_99:
	and.b32  	%r885, %r812, 1024;
	setp.eq.s32 	%p54, %r885, 0;
	@%p54 bra 	$L__BB6_101;
	ld.global.u32 	%r886, [%rd9+200];
	xor.b32  	%r966, %r966, %r886;
	ld.global.u32 	%r887, [%rd9+204];
	xor.b32  	%r965, %r965, %r887;
	ld.global.u32 	%r888, [%rd9+208];
	xor.b32  	%r964, %r964, %r888;
	ld.global.u32 	%r889, [%rd9+212];
	xor.b32  	%r963, %r963, %r889;
	ld.global.u32 	%r890, [%rd9+216];
	xor.b32  	%r962, %r962, %r890;
$L__BB6_101:
	and.b32  	%r892, %r812, 2048;
	setp.eq.s32 	%p55, %r892, 0;
	@%p55 bra 	$L__BB6_103;
	ld.global.u32 	%r893, [%rd9+220];
	xor.b32  	%r966, %r966, %r893;
	ld.global.u32 	%r894, [%rd9+224];
	xor.b32  	%r965, %r965, %r894;
	ld.global.u32 	%r895, [%rd9+228];
	xor.b32  	%r964, %r964, %r895;
	ld.global.u32 	%r896, [%rd9+232];
	xor.b32  	%r963, %r963, %r896;
	ld.global.u32 	%r897, [%rd9+236];
	xor.b32  	%r962, %r962, %r897;
$L__BB6_103:
	and.b32  	%r899, %r812, 4096;
	setp.eq.s32 	%p56, %r899, 0;
	@%p56 bra 	$L__BB6_105;
	ld.global.u32 	%r900, [%rd9+240];
	xor.b32  	%r966, %r966, %r900;
	ld.global.u32 	%r901, [%rd9+244];
	xor.b32  	%r965, %r965, %r901;
	ld.global.u32 	%r902, [%rd9+248];
	xor.b32  	%r964, %r964, %r902;
	ld.global.u32 	%r903, [%rd9+252];
	xor.b32  	%r963, %r963, %r903;
	ld.global.u32 	%r904, [%rd9+256];
	xor.b32  	%r962, %r962, %r904;
$L__BB6_105:
	and.b32  	%r906, %r812, 8192;
	setp.eq.s32 	%p57, %r906, 0;
	@%p57 bra 	$L__BB6_107;
	ld.global.u32 	%r907, [%rd9+260];
	xor.b32  	%r966, %r966, %r907;
	ld.global.u32 	%r908, [%rd9+264];
	xor.b32  	%r965, %r965, %r908;
	ld.global.u32 	%r909, [%rd9+268];
	xor.b32  	%r964, %r964, %r909;
	ld.global.u32 	%r910, [%rd9+272];
	xor.b32  	%r963, %r963, %r910;
	ld.global.u32 	%r911, [%rd9+276];
	xor.b32  	%r962, %r962, %r911;
$L__BB6_107:
	and.b32  	%r913, %r812, 16384;
	setp.eq.s32 	%p58, %r913, 0;
	@%p58 bra 	$L__BB6_109;
	ld.global.u32 	%r914, [%rd9+280];
	xor.b32  	%r966, %r966, %r914;
	ld.global.u32 	%r915, [%rd9+284];
	xor.b32  	%r965, %r965, %r915;
	ld.global.u32 	%r916, [%rd9+288];
	xor.b32  	%r964, %r964, %r916;
	ld.global.u32 	%r917, [%rd9+292];
	xor.b32  	%r963, %r963, %r917;
	ld.global.u32 	%r918, [%rd9+296];
	xor.b32  	%r962, %r962, %r918;
$L__BB6_109:
	and.b32  	%r920, %r812, 32768;
	setp.eq.s32 	%p59, %r920, 0;
	@%p59 bra 	$L__BB6_111;
	ld.global.u32 	%r921, [%rd9+300];
	xor.b32  	%r966, %r966, %r921;
	ld.global.u32 	%r922, [%rd9+304];
	xor.b32  	%r965, %r965, %r922;
	ld.global.u32 	%r923, [%rd9+308];
	xor.b32  	%r964, %r964, %r923;
	ld.global.u32 	%r924, [%rd9+312];
	xor.b32  	%r963, %r963, %r924;
	ld.global.u32 	%r925, [%rd9+316];
	xor.b32  	%r962, %r962, %r925;
$L__BB6_111:
	add.s32 	%r1145, %r1145, 16;
	setp.ne.s32 	%p60, %r1145, 32;
	@%p60 bra 	$L__BB6_79;
	mad.lo.s32 	%r926, %r1139, -31, %r374;
	add.s32 	%r1139, %r926, 1;
	setp.ne.s32 	%p61, %r1139, 5;
	@%p61 bra 	$L__BB6_78;
	st.local.u32 	[%rd2+4], %r966;
	st.local.v2.u32 	[%rd2+8], {%r965, %r964};
	st.local.v2.u32 	[%rd2+16], {%r963, %r962};
$L__BB6_114:
	shr.u64 	%rd29, %rd4, 2;
	add.s32 	%r949, %r949, 1;
	setp.gt.u64 	%p62, %rd4, 3;
	@%p62 bra 	$L__BB6_2;
$L__BB6_115:
	mov.u32 	%r927, %nctaid.x;
	mul.lo.s32 	%r554, %r1, %r927;
	setp.ge.u32 	%p63, %r554, %r565;
	@%p63 bra 	$L__BB6_119;
	setp.ge.s32 	%p65, %r1242, %r565;
	@%p65 bra 	$L__BB6_121;
	ld.param.f32 	%f12, [_Z15generate_randomPfiffm_param_3];
	sub.f32 	%f1, %f12, %f2;
$L__BB6_118:
	mov.u32 	%r559, %r965;
	mov.u32 	%r965, %r964;
	mov.u32 	%r964, %r963;
	mov.u32 	%r963, %r962;
	shr.u32 	%r937, %r966, 2;
	xor.b32  	%r938, %r937, %r966;
	shl.b32 	%r939, %r963, 4;
	shl.b32 	%r940, %r938, 1;
	xor.b32  	%r941, %r940, %r939;
	xor.b32  	%r942, %r941, %r938;
	xor.b32  	%r962, %r942, %r963;
	add.s32 	%r1236, %r1236, 362437;
	add.s32 	%r943, %r962, %r1236;
	cvt.rn.f32.u32 	%f8, %r943;
	fma.rn.f32 	%f9, %f8, 0f2F800000, 0f2F000000;
	fma.rn.f32 	%f10, %f1, %f9, %f2;
	mul.wide.s32 	%rd27, %r1242, 4;
	add.s64 	%rd28, %rd1, %rd27;
	st.global.f32 	[%rd28], %f10;
	add.s32 	%r1242, %r1242, %r554;
	setp.lt.s32 	%p66, %r1242, %r565;
	mov.u32 	%r966, %r559;
	@%p66 bra 	$L__BB6_118;
	bra.uni 	$L__BB6_121;
$L__BB6_119:
	setp.ge.s32 	%p64, %r1242, %r565;
	@%p64 bra 	$L__BB6_121;
	ld.param.f32 	%f11, [_Z15generate_randomPfiffm_param_3];
	sub.f32 	%f4, %f11, %f2;
	shr.u32 	%r928, %r966, 2;
	xor.b32  	%r929, %r928, %r966;
	shl.b32 	%r930, %r962, 4;
	shl.b32 	%r931, %r929, 1;
	xor.b32  	%r932, %r931, %r930;
	xor.b32  	%r933, %r932, %r929;
	xor.b32  	%r934, %r933, %r962;
	add.s32 	%r935, %r1236, %r934;
	add.s32 	%r936, %r935, 362437;
	cvt.rn.f32.u32 	%f5, %r936;
	fma.rn.f32 	%f6, %f5, 0f2F800000, 0f2F000000;
	fma.rn.f32 	%f7, %f4, %f6, %f2;
	shl.b64 	%rd25, %rd3, 2;
	add.s64 	%rd26, %rd1, %rd25;
	st.global.f32 	[%rd26], %f7;
$L__BB6_121:
	ret;

}
	// .globl	_Z8func_GPUPfS_S_i
.visible .entry _Z8func_GPUPfS_S_i(
	.param .u64 .ptr .align 1 _Z8func_GPUPfS_S_i_param_0,
	.param .u64 .ptr .align 1 _Z8func_GPUPfS_S_i_param_1,
	.param .u64 .ptr .align 1 _Z8func_GPUPfS_S_i_param_2,
	.param .u32 _Z8func_GPUPfS_S_i_param_3
)
{
	.reg .pred 	%p<17>;
	.reg .b32 	%r<26>;
	.reg .b32 	%f<4>;
	.reg .b64 	%rd<12>;
	.reg .b64 	%fd<20>;

	ld.param.u64 	%rd4, [_Z8func_GPUPfS_S_i_param_0];
	ld.param.u64 	%rd5, [_Z8func_GPUPfS_S_i_param_1];
	ld.param.u64 	%rd6, [_Z8func_GPUPfS_S_i_param_2];
	ld.param.u32 	%r11, [_Z8func_GPUPfS_S_i_param_3];
	mov.u32 	%r12, %ctaid.x;
	mov.u32 	%r1, %ntid.x;
	mov.u32 	%r13, %tid.x;
	mad.lo.s32 	%r25, %r12, %r1, %r13;
	setp.ge.s32 	%p2, %r25, %r11;
	@%p2 bra 	$L__BB7_8;
	mov.f64 	%fd7, 0d4000000000000000;
	{
	.reg .b32 %temp; 
	mov.b64 	{%temp, %r3}, %fd7;
	}
	and.b32  	%r4, %r3, 2146435072;
	setp.eq.s32 	%p3, %r4, 1062207488;
	setp.lt.s32 	%p4, %r3, 0;
	selp.b32 	%r5, 0, 2146435072, %p4;
	and.b32  	%r14, %r3, 2147483647;
	setp.ne.s32 	%p5, %r14, 1071644672;
	and.pred  	%p1, %p3, %p5;
	or.b32  	%r6, %r5, -2147483648;
	mov.u32 	%r15, %nctaid.x;
	mul.lo.s32 	%r7, %r1, %r15;
	cvta.to.global.u64 	%rd1, %rd4;
	cvta.to.global.u64 	%rd2, %rd5;
	cvta.to.global.u64 	%rd3, %rd6;
	selp.b32 	%r22, %r6, %r5, %p1;
$L__BB7_2:
	setp.lt.s32 	%p6, %r3, 0;
	setp.eq.s32 	%p7, %r4, 1062207488;
	mul.wide.s32 	%rd7, %r25, 4;
	add.s64 	%rd8, %rd1, %rd7;
	ld.global.f32 	%f1, [%rd8];
	cvt.f64.f32 	%fd1, %f1;
	{
	.reg .b32 %temp; 
	mov.b64 	{%temp, %r9}, %fd1;
	}
	abs.f64 	%fd2, %fd1;
	{ // callseq 0, 0
	.param .b64 param0;
	st.param.f64 	[param0], %fd2;
	.param .b64 retval0;
	call.uni (retval0), 
	__internal_accurate_pow, 
	(
	param0
	);
	ld.param.f64 	%fd8, [retval0];
	} // callseq 0
	setp.lt.s32 	%p9, %r9, 0;
	neg.f64 	%fd10, %fd8;
	selp.f64 	%fd11, %fd10, %fd8, %p7;
	selp.f64 	%fd12, %fd11, %fd8, %p9;
	setp.eq.f32 	%p10, %f1, 0f00000000;
	selp.b32 	%r16, %r9, 0, %p7;
	or.b32  	%r17, %r16, 2146435072;
	selp.b32 	%r18, %r17, %r16, %p6;
	mov.b32 	%r19, 0;
	mov.b64 	%fd13, {%r19, %r18};
	selp.f64 	%fd19, %fd13, %fd12, %p10;
	add.f64 	%fd14, %fd1, 0d4000000000000000;
	{
	.reg .b32 %temp; 
	mov.b64 	{%temp, %r20}, %fd14;
	}
	and.b32  	%r21, %r20, 2146435072;
	setp.ne.s32 	%p11, %r21, 2146435072;
	@%p11 bra 	$L__BB7_7;
	setp.num.f32 	%p12, %f1, %f1;
	@%p12 bra 	$L__BB7_5;
	mov.f64 	%fd15, 0d4000000000000000;
	add.rn.f64 	%fd19, %fd1, %fd15;
	bra.uni 	$L__BB7_7;
$L__BB7_5:
	setp.neu.f64 	%p13, %fd2, 0d7FF0000000000000;
	@%p13 bra 	$L__BB7_7;
	setp.lt.s32 	%p14, %r9, 0;
	selp.b32 	%r23, %r22, %r5, %p14;
	mov.b32 	%r24, 0;
	mov.b64 	%fd19, {%r24, %r23};
$L__BB7_7:
	setp.eq.f32 	%p15, %f1, 0f3F800000;
	selp.f64 	%fd16, 0d3FF0000000000000, %fd19, %p15;
	add.s64 	%rd10, %rd2, %rd7;
	ld.global.f32 	%f2, [%rd10];
	cvt.f64.f32 	%fd17, %f2;
	mul.f64 	%fd18, %fd16, %fd17;
	cvt.rn.f32.f64 	%f3, %fd18;
	add.s64 	%rd11, %rd3, %rd7;
	st.global.f32 	[%rd11], %f3;
	add.s32 	%r25, %r25, %r7;
	setp.lt.s32 	%p16, %r25, %r11;
	@%p16 bra 	$L__BB7_2;
$L__BB7_8:
	ret;

}
.func  (.param .b64 func_retval0) __internal_accurate_pow(
	.param .b64 __internal_accurate_pow_param_0
)
{
	.reg .pred 	%p<8>;
	.reg .b32 	%r<49>;
	.reg .b32 	%f<3>;
	.reg .b64 	%fd<109>;

	ld.param.f64 	%fd10, [__internal_accurate_pow_param_0];
	{
	.reg .b32 %temp; 
	mov.b64 	{%temp, %r46}, %fd10;
	}
	{
	.reg .b32 %temp; 
	mov.b64 	{%r45, %temp}, %fd10;
	}
	shr.u32 	%r47, %r46, 20;
	setp.gt.u32 	%p1, %r46, 1048575;
	@%p1 bra 	$L__BB8_2;
	mul.f64 	%fd11, %fd10, 0d4350000000000000;
	{
	.reg .b32 %temp; 
	mov.b64 	{%temp, %r46}, %fd11;
	}
	{
	.reg .b32 %temp; 
	mov.b64 	{%r45, %temp}, %fd11;
	}
	shr.u32 	%r16, %r46, 20;
	add.s32 	%r47, %r16, -54;
$L__BB8_2:
	add.s32 	%r48, %r47, -1023;
	and.b32  	%r17, %r46, -2146435073;
	or.b32  	%r18, %r17, 1072693248;
	mov.b64 	%fd107, {%r45, %r18};
	setp.lt.u32 	%p2, %r18, 1073127583;
	@%p2 bra 	$L__BB8_4;
	{
	.reg .b32 %temp; 
	mov.b64 	{%r19, %temp}, %fd107;
	}
	{
	.reg .b32 %temp; 
	mov.b64 	{%temp, %r20}, %fd107;
	}
	add.s32 	%r21, %r20, -1048576;
	mov.b64 	%fd107, {%r19, %r21};
	add.s32 	%r48, %r47, -1022;
$L__BB8_4:
	add.f64 	%fd12, %fd107, 0dBFF0000000000000;
	add.f64 	%fd13, %fd107, 0d3FF0000000000000;
	rcp.approx.ftz.f64 	%fd14, %fd13;
	neg.f64 	%fd15, %fd13;
	fma.rn.f64 	%fd16, %fd15, %fd14, 0d3FF0000000000000;
	fma.rn.f64 	%fd17, %fd16, %fd16, %fd16;
	fma.rn.f64 	%fd18, %fd17, %fd14, %fd14;
	mul.f64 	%fd19, %fd12, %fd18;
	fma.rn.f64 	%fd20, %fd12, %fd18, %fd19;
	mul.f64 	%fd21, %fd20, %fd20;
	fma.rn.f64 	%fd22, %fd21, 0d3EB0F5FF7D2CAFE2, 0d3ED0F5D241AD3B5A;
	fma.rn.f64 	%fd23, %fd22, %fd21, 0d3EF3B20A75488A3F;
	fma.rn.f64 	%fd24, %fd23, %fd21, 0d3F1745CDE4FAECD5;
	fma.rn.f64 	%fd25, %fd24, %fd21, 0d3F3C71C7258A578B;
	fma.rn.f64 	%fd26, %fd25, %fd21, 0d3F6249249242B910;
	fma.rn.f64 	%fd27, %fd26, %fd21, 0d3F89999999999DFB;
	sub.f64 	%fd28, %fd12, %fd20;
	add.f64 	%fd29, %fd28, %fd28;
	neg.f64 	%fd30, %fd20;
	fma.rn.f64 	%fd31, %fd30, %fd12, %fd29;
	mul.f64 	%fd32, %fd18, %fd31;
	fma.rn.f64 	%fd33, %fd21, %fd27, 0d3FB5555555555555;
	mov.f64 	%fd34, 0d3FB5555555555555;
	sub.f64 	%fd35, %fd34, %fd33;
	fma.rn.f64 	%fd36, %fd21, %fd27, %fd35;
	add.f64 	%fd37, %fd36, 0dBC46A4CB00B9E7B0;
	add.f64 	%fd38, %fd33, %fd37;
	sub.f64 	%fd39, %fd33, %fd38;
	add.f64 	%fd40, %fd37, %fd39;
	mul.rn.f64 	%fd41, %fd20, %fd20;
	neg.f64 	%fd42, %fd41;
	fma.rn.f64 	%fd43, %fd20, %fd20, %fd42;
	{
	.reg .b32 %temp; 
	mov.b64 	{%r22, %temp}, %fd32;
	}
	{
	.reg .b32 %temp; 
	mov.b64 	{%temp, %r23}, %fd32;
	}
	add.s32 	%r24, %r23, 1048576;
	mov.b64 	%fd44, {%r22, %r24};
	fma.rn.f64 	%fd45, %fd20, %fd44, %fd43;
	mul.rn.f64 	%fd46, %fd41, %fd20;
	neg.f64 	%fd47, %fd46;
	fma.rn.f64 	%fd48, %fd41, %fd20, %fd47;
	fma.rn.f64 	%fd49, %fd41, %fd32, %fd48;
	fma.rn.f64 	%fd50, %fd45, %fd20, %fd49;
	mul.rn.f64 	%fd51, %fd38, %fd46;
	neg.f64 	%fd52, %fd51;
	fma.rn.f64 	%fd53, %fd38, %fd46, %fd52;
	fma.rn.f64 	%fd54, %fd38, %fd50, %fd53;
	fma.rn.f64 	%fd55, %fd40, %fd46, %fd54;
	add.f64 	%fd56, %fd51, %fd55;
	sub.f64 	%fd57, %fd51, %fd56;
	add.f64 	%fd58, %fd55, %fd57;
	add.f64 	%fd59, %fd20, %fd56;
	sub.f64 	%fd60, %fd20, %fd59;
	add.f64 	%fd61, %fd56, %fd60;
	add.f64 	%fd62, %fd58, %fd61;
	add.f64 	%fd63, %fd32, %fd62;
	add.f64 	%fd64, %fd59, %fd63;
	sub.f64 	%fd65, %fd59, %fd64;
	add.f64 	%fd66, %fd63, %fd65;
	xor.b32  	%r25, %r48, -2147483648;
	mov.b32 	%r26, 1127219200;
	mov.b64 	%fd67, {%r25, %r26};
	mov.b32 	%r27, -2147483648;
	mov.b64 	%fd68, {%r27, %r26};
	sub.f64 	%fd69, %fd67, %fd68;
	fma.rn.f64 	%fd70, %fd69, 0d3FE62E42FEFA39EF, %fd64;
	fma.rn.f64 	%fd71, %fd69, 0dBFE62E42FEFA39EF, %fd70;
	sub.f64 	%fd72, %fd71, %fd64;
	sub.f64 	%fd73, %fd66, %fd72;
	fma.rn.f64 	%fd74, %fd69, 0d3C7ABC9E3B39803F, %fd73;
	add.f64 	%fd75, %fd70, %fd74;
	sub.f64 	%fd76, %fd70, %fd75;
	add.f64 	%fd77, %fd74, %fd76;
	mov.f64 	%fd78, 0d4000000000000000;
	{
	.reg .b32 %temp; 
	mov.b64 	{%temp, %r28}, %fd78;
	}
	{
	.reg .b32 %temp; 
	mov.b64 	{%r29, %temp}, %fd78;
	}
	shl.b32 	%r30, %r28, 1;
	setp.gt.u32 	%p3, %r30, -33554433;
	and.b32  	%r31, %r28, -15728641;
	selp.b32 	%r32, %r31, %r28, %p3;
	mov.b64 	%fd79, {%r29, %r32};
	mul.rn.f64 	%fd80, %fd75, %fd79;
	neg.f64 	%fd81, %fd80;
	fma.rn.f64 	%fd82, %fd75, %fd79, %fd81;
	fma.rn.f64 	%fd83, %fd77, %fd79, %fd82;
	add.f64 	%fd4, %fd80, %fd83;
	sub.f64 	%fd84, %fd80, %fd4;
	add.f64 	%fd5, %fd83, %fd84;
	fma.rn.f64 	%fd85, %fd4, 0d3FF71547652B82FE, 0d4338000000000000;
	{
	.reg .b32 %temp; 
	mov.b64 	{%r13, %temp}, %fd85;
	}
	mov.f64 	%fd86, 0dC338000000000000;
	add.rn.f64 	%fd87, %fd85, %fd86;
	fma.rn.f64 	%fd88, %fd87, 0dBFE62E42FEFA39EF, %fd4;
	fma.rn.f64 	%fd89, %fd87, 0dBC7ABC9E3B39803F, %fd88;
	fma.rn.f64 	%fd90, %fd89, 0d3E5ADE1569CE2BDF, 0d3E928AF3FCA213EA;
	fma.rn.f64 	%fd91, %fd90, %fd89, 0d3EC71DEE62401315;
	fma.rn.f64 	%fd92, %fd91, %fd89, 0d3EFA01997C89EB71;
	fma.rn.f64 	%fd93, %fd92, %fd89, 0d3F2A01A014761F65;
	fma.rn.f64 	%fd94, %fd93, %fd89, 0d3F56C16C1852B7AF;
	fma.rn.f64 	%fd95, %fd94, %fd89, 0d3F81111111122322;
	fma.rn.f64 	%fd96, %fd95, %fd89, 0d3FA55555555502A1;
	fma.rn.f64 	%fd97, %fd96, %fd89, 0d3FC5555555555511;
	fma.rn.f64 	%fd98, %fd97, %fd89, 0d3FE000000000000B;
	fma.rn.f64 	%fd99, %fd98, %fd89, 0d3FF0000000000000;
	fma.rn.f64 	%fd100, %fd99, %fd89, 0d3FF0000000000000;
	{
	.reg .b32 %temp; 
	mov.b64 	{%r14, %temp}, %fd100;
	}
	{
	.reg .b32 %temp; 
	mov.b64 	{%temp, %r15}, %fd100;
	}
	shl.b32 	%r33, %r13, 20;
	add.s32 	%r34, %r33, %r15;
	mov.b64 	%fd108, {%r14, %r34};
	{
	.reg .b32 %temp; 
	mov.b64 	{%temp, %r35}, %fd4;
	}
	mov.b32 	%f2, %r35;
	abs.f32 	%f1, %f2;
	setp.lt.f32 	%p4, %f1, 0f4086232B;
	@%p4 bra 	$L__BB8_7;
	setp.lt.f64 	%p5, %fd4, 0d0000000000000000;
	add.f64 	%fd101, %fd4, 0d7FF0000000000000;
	selp.f64 	%fd108, 0d0000000000000000, %fd101, %p5;
	setp.geu.f32 	%p6, %f1, 0f40874800;
	@%p6 bra 	$L__BB8_7;
	shr.u32 	%r36, %r13, 31;
	add.s32 	%r37, %r13, %r36;
	shr.s32 	%r38, %r37, 1;
	shl.b32 	%r39, %r38, 20;
	add.s32 	%r40, %r15, %r39;
	mov.b64 	%fd102, {%r14, %r40};
	sub.s32 	%r41, %r13, %r38;
	shl.b32 	%r42, %r41, 20;
	add.s32 	%r43, %r42, 1072693248;
	mov.b32 	%r44, 0;
	mov.b64 	%fd103, {%r44, %r43};
	mul.f64 	%fd108, %fd103, %fd102;
$L__BB8_7:
	abs.f64 	%fd104, %fd108;
	setp.eq.f64 	%p7, %fd104, 0d7FF0000000000000;
	fma.rn.f64 	%fd105, %fd108, %fd5, %fd108;
	selp.f64 	%fd106, %fd108, %fd105, %p7;
	st.param.f64 	[func_retval0], %fd106;
	ret;

}


// ===== COMPILED SASS (sm_100) =====

	.target	sm_100

	.elftype	@"ET_EXEC"


//--------------------- .note.nv.tkinfo           --------------------------
	.section	.note.nv.tkinfo,"",@"SHT_NOTE"
	.sectionflags	@"SHF_NOTE_NV_TKINFO"
	.tkinfo
        /*0018*/ 	.word	0x00000002
        /*0030*/ 	.string	""
        /*0030*/ 	.string	"ptxas"
        /*0030*/ 	.string	"Cuda compilation tools, release 13.0, V13.0.88"
        /*0030*/ 	.string	"Build cuda_13.0.r13.0/compiler.36424714_0"
        /*0030*/ 	.string	"-arch sm_100 -m 64 "



//--------------------- .note.nv.cuinfo           --------------------------
	.section	.note.nv.cuinfo,"",@"SHT_NOTE"
	.sectionflags	@"SHF_NOTE_NV_CUINFO"
        /*0018*/ 	.short	0x0002
        /*001a*/ 	.short	0x0064
        /*001c*/ 	.short	0x0082
	.zero		2


//--------------------- .nv.info                  --------------------------
	.section	.nv.info,"",@"SHT_CUDA_INFO"
	.align	4


	//----- nvinfo : EIATTR_REGCOUNT
	.align		4
        /*0000*/ 	.byte	0x04, 0x2f
        /*0002*/ 	.short	(.L_10 - .L_9)
	.align		4
.L_9:
        /*0004*/ 	.word	index@(_Z6summedPKfPfi)
        /*0008*/ 	.word	0x0000000e


	//----- nvinfo : EIATTR_FRAME_SIZE
	.align		4
.L_10:
        /*000c*/ 	.byte	0x04, 0x11
        /*000e*/ 	.short	(.L_12 - .L_11)
	.align		4
.L_11:
        /*0010*/ 	.word	index@(_Z6summedPKfPfi)
        /*0014*/ 	.word	0x00000000


	//----- nvinfo : EIATTR_REGCOUNT
	.align		4
.L_12:
        /*0018*/ 	.byte	0x04, 0x2f
        /*001a*/ 	.short	(.L_14 - .L_13)
	.align		4
.L_13:
        /*001c*/ 	.word	index@(_Z11lastwrap_MCPKfPfi)
        /*0020*/ 	.word	0x0000000d


	//----- nvinfo : EIATTR_FRAME_SIZE
	.align		4
.L_14:
        /*0024*/ 	.byte	0x04, 0x11
        /*0026*/ 	.short	(.L_16 - .L_15)
	.align		4
.L_15:
        /*0028*/ 	.word	index@(_Z11lastwrap_MCPKfPfi)
        /*002c*/ 	.word	0x00000000


	//----- nvinfo : EIATTR_REGCOUNT
	.align		4
.L_16:
        /*0030*/ 	.byte	0x04, 0x2f
        /*0032*/ 	.short	(.L_18 - .L_17)
	.align		4
.L_17:
        /*0034*/ 	.word	index@(_Z10addload_MCPKfPfi)
        /*0038*/ 	.word	0x0000000e


	//----- nvinfo : EIATTR_FRAME_SIZE
	.align		4
.L_18:
        /*003c*/ 	.byte	0x04, 0x11
        /*003e*/ 	.short	(.L_20 - .L_19)
	.align		4
.L_19:
        /*0040*/ 	.word	index@(_Z10addload_MCPKfPfi)
        /*0044*/ 	.word	0x00000000


	//----- nvinfo : EIATTR_REGCOUNT
	.align		4
.L_20:
        /*0048*/ 	.byte	0x04, 0x2f
        /*004a*/ 	.short	(.L_22 - .L_21)
	.align		4
.L_21:
        /*004c*/ 	.word	index@(_Z6seq_MCPKfPfi)
        /*0050*/ 	.word	0x0000000a


	//----- nvinfo : EIATTR_FRAME_SIZE
	.align		4
.L_22:
        /*0054*/ 	.byte	0x04, 0x11
        /*0056*/ 	.short	(.L_24 - .L_23)
	.align		4
.L_23:
        /*0058*/ 	.word	index@(_Z6seq_MCPKfPfi)
        /*005c*/ 	.word	0x00000000


	//----- nvinfo : EIATTR_REGCOUNT
	.align		4
.L_24:
        /*0060*/ 	.byte	0x04, 0x2f
        /*0062*/ 	.short	(.L_26 - .L_25)
	.align		4
.L_25:
        /*0064*/ 	.word	index@(_Z12interleav_MCPKfPfi)
        /*0068*/ 	.word	0x0000000a


	//----- nvinfo : EIATTR_FRAME_SIZE
	.align		4
.L_26:
        /*006c*/ 	.byte	0x04, 0x11
        /*006e*/ 	.short	(.L_28 - .L_27)
	.align		4
.L_27:
        /*0070*/ 	.word	index@(_Z12interleav_MCPKfPfi)
        /*0074*/ 	.word	0x00000000


	//----- nvinfo : EIATTR_REGCOUNT
	.align		4
.L_28:
        /*0078*/ 	.byte	0x04, 0x2f
        /*007a*/ 	.short	(.L_30 - .L_29)
	.align		4
.L_29:
        /*007c*/ 	.word	index@(_Z8naive_MCPKfPfi)
        /*0080*/ 	.word	0x00000010


	//----- nvinfo : EIATTR_FRAME_SIZE
	.align		4
.L_30:
        /*0084*/ 	.byte	0x04, 0x11
        /*0086*/ 	.short	(.L_32 - .L_31)
	.align		4
.L_31:
        /*0088*/ 	.word	index@(_Z8naive_MCPKfPfi)
        /*008c*/ 	.word	0x00000000


	//----- nvinfo : EIATTR_REGCOUNT
	.align		4
.L_32:
        /*0090*/ 	.byte	0x04, 0x2f
        /*0092*/ 	.short	(.L_34 - .L_33)
	.align		4
.L_33:
        /*0094*/ 	.word	index@(_Z15generate_randomPfiffm)
        /*0098*/ 	.word	0x0000001f


	//----- nvinfo : EIATTR_FRAME_SIZE
	.align		4
.L_34:
        /*009c*/ 	.byte	0x04, 0x11
        /*009e*/ 	.short	(.L_36 - .L_35)
	.align		4
.L_35:
        /*00a0*/ 	.word	index@(_Z15generate_randomPfiffm)
        /*00a4*/ 	.word	0x00000030


	//----- nvinfo : EIATTR_REGCOUNT
	.align		4
.L_36:
        /*00a8*/ 	.byte	0x04, 0x2f
        /*00aa*/ 	.short	(.L_38 - .L_37)
	.align		4
.L_37:
        /*00ac*/ 	.word	index@(_Z8func_GPUPfS_S_i)
        /*00b0*/ 	.word	0x00000020


	//----- nvinfo : EIATTR_FRAME_SIZE
	.align		4
.L_38:
        /*00b4*/ 	.byte	0x04, 0x11
        /*00b6*/ 	.short	(.L_40 - .L_39)
	.align		4
.L_39:
        /*00b8*/ 	.word	index@($_Z8func_GPUPfS_S_i$__internal_accurate_pow)
        /*00bc*/ 	.word	0x00000000


	//----- nvinfo : EIATTR_FRAME_SIZE
	.align		4
.L_40:
        /*00c0*/ 	.byte	0x04, 0x11
        /*00c2*/ 	.short	(.L_42 - .L_41)
	.align		4
.L_41:
        /*00c4*/ 	.word	index@(_Z8func_GPUPfS_S_i)
        /*00c8*/ 	.word	0x00000000


	//----- nvinfo : EIATTR_MIN_STACK_SIZE
	.align		4
.L_42:
        /*00cc*/ 	.byte	0x04, 0x12
        /*00ce*/ 	.short	(.L_44 - .L_43)
	.align		4
.L_43:
        /*00d0*/ 	.word	index@(_Z8func_GPUPfS_S_i)
        /*00d4*/ 	.word	0x00000000


	//----- nvinfo : EIATTR_MIN_STACK_SIZE
	.align		4
.L_44:
        /*00d8*/ 	.byte	0x04, 0x12
        /*00da*/ 	.short	(.L_46 - .L_45)
	.align		4
.L_45:
        /*00dc*/ 	.word	index@(_Z15generate_randomPfiffm)
        /*00e0*/ 	.word	0x00000030


	//----- nvinfo : EIATTR_MIN_STACK_SIZE
	.align		4
.L_46:
        /*00e4*/ 	.byte	0x04, 0x12
        /*00e6*/ 	.short	(.L_48 - .L_47)
	.align		4
.L_47:
        /*00e8*/ 	.word	index@(_Z8naive_MCPKfPfi)
        /*00ec*/ 	.word	0x00000000


	//----- nvinfo : EIATTR_MIN_STACK_SIZE
	.align		4
.L_48:
        /*00f0*/ 	.byte	0x04, 0x12
        /*00f2*/ 	.short	(.L_50 - .L_49)
	.align		4
.L_49:
        /*00f4*/ 	.word	index@(_Z12interleav_MCPKfPfi)
        /*00f8*/ 	.word	0x00000000


	//----- nvinfo : EIATTR_MIN_STACK_SIZE
	.align		4
.L_50:
        /*00fc*/ 	.byte	0x04, 0x12
        /*00fe*/ 	.short	(.L_52 - .L_51)
	.align		4
.L_51:
        /*0100*/ 	.word	index@(_Z6seq_MCPKfPfi)
        /*0104*/ 	.word	0x00000000


	//----- nvinfo : EIATTR_MIN_STACK_SIZE
	.align		4
.L_52:
        /*0108*/ 	.byte	0x04, 0x12
        /*010a*/ 	.short	(.L_54 - .L_53)
	.align		4
.L_53:
        /*010c*/ 	.word	index@(_Z10addload_MCPKfPfi)
        /*0110*/ 	.word	0x00000000


	//----- nvinfo : EIATTR_MIN_STACK_SIZE
	.align		4
.L_54:
        /*0114*/ 	.byte	0x04, 0x12
        /*0116*/ 	.short	(.L_56 - .L_55)
	.align		4
.L_55:
        /*0118*/ 	.word	index@(_Z11lastwrap_MCPKfPfi)
        /*011c*/ 	.word	0x00000000


	//----- nvinfo : EIATTR_MIN_STACK_SIZE
	.align		4
.L_56:
        /*0120*/ 	.byte	0x04, 0x12
        /*0122*/ 	.short	(.L_58 - .L_57)
	.align		4
.L_57:
        /*0124*/ 	.word	index@(_Z6summedPKfPfi)
        /*0128*/ 	.word	0x00000000
.L_58:


//--------------------- .nv.compat                --------------------------
	.section	.nv.compat,"",@"SHT_CUDA_COMPAT_INFO"
	.align	4
        /*0000*/ 	.byte	0x02, 0x09, 0x00, 0x00, 0x02, 0x02, 0x01, 0x00, 0x02, 0x05, 0x05, 0x00, 0x03, 0x07, 0x01, 0x01
        /*0010*/ 	.byte	0x02, 0x03, 0x00, 0x00, 0x02, 0x06, 0x01, 0x00, 0x04, 0x0b, 0x08, 0x00, 0x01, 0x00, 0x00, 0x00
        /*0020*/ 	.byte	0x00, 0x00, 0x00, 0x00


//--------------------- .nv.info._Z8func_GPUPfS_S_i --------------------------
	.section	.nv.info._Z8func_GPUPfS_S_i,"",@"SHT_CUDA_INFO"
	.sectionflags	@""
	.align	4


	//----- nvinfo : EIATTR_CUDA_API_VERSION
	.align		4
        /*0000*/ 	.byte	0x04, 0x37
        /*0002*/ 	.short	(.L_60 - .L_59)
.L_59:
        /*0004*/ 	.word	0x00000082


	//----- nvinfo : EIATTR_KPARAM_INFO
	.align		4
.L_60:
        /*0008*/ 	.byte	0x04, 0x17
        /*000a*/ 	.short	(.L_62 - .L_61)
.L_61:
        /*000c*/ 	.word	0x00000000
        /*0010*/ 	.short	0x0003
        /*0012*/ 	.short	0x0018
        /*0014*/ 	.byte	0x00, 0xf0, 0x11, 0x00


	//----- nvinfo : EIATTR_KPARAM_INFO
	.align		4
.L_62:
        /*0018*/ 	.byte	0x04, 0x17
        /*001a*/ 	.short	(.L_64 - .L_63)
.L_63:
        /*001c*/ 	.word	0x00000000
        /*0020*/ 	.short	0x0002
        /*0022*/ 	.short	0x0010
        /*0024*/ 	.byte	0x00, 0xf5, 0x21, 0x00


	//----- nvinfo : EIATTR_KPARAM_INFO
	.align		4
.L_64:
        /*0028*/ 	.byte	0x04, 0x17
        /*002a*/ 	.short	(.L_66 - .L_65)
.L_65:
        /*002c*/ 	.word	0x00000000
        /*0030*/ 	.short	0x0001
        /*0032*/ 	.short	0x0008
        /*0034*/ 	.byte	0x00, 0xf5, 0x21, 0x00


	//----- nvinfo : EIATTR_KPARAM_INFO
	.align		4
.L_66:
        /*0038*/ 	.byte	0x04, 0x17
        /*003a*/ 	.short	(.L_68 - .L_67)
.L_67:
        /*003c*/ 	.word	0x00000000
        /*0040*/ 	.short	0x0000
        /*0042*/ 	.short	0x0000
        /*0044*/ 	.byte	0x00, 0xf5, 0x21, 0x00


	//----- nvinfo : EIATTR_SPARSE_MMA_MASK
	.align		4
.L_68:
        /*0048*/ 	.byte	0x03, 0x50
        /*004a*/ 	.short	0x0000


	//----- nvinfo : EIATTR_MAXREG_COUNT
	.align		4
        /*004c*/ 	.byte	0x03, 0x1b
        /*004e*/ 	.short	0x00ff


	//----- nvinfo : EIATTR_MERCURY_ISA_VERSION
	.align		4
        /*0050*/ 	.byte	0x03, 0x5f
        /*0052*/ 	.short	0x0101


	//----- nvinfo : EIATTR_VRC_CTA_INIT_COUNT
	.align		4
        /*0054*/ 	.byte	0x02, 0x4a
	.zero		1
	.zero		1


	//----- nvinfo : EIATTR_EXIT_INSTR_OFFSETS
	.align		4
        /*0058*/ 	.byte	0x04, 0x1c
        /*005a*/ 	.short	(.L_70 - .L_69)


	//   ....[0]....
.L_69:
        /*005c*/ 	.word	0x00000070


	//   ....[1]....
        /*0060*/ 	.word	0x00000320


	//----- nvinfo : EIATTR_CRS_STACK_SIZE
	.align		4
.L_70:
        /*0064*/ 	.byte	0x04, 0x1e
        /*0066*/ 	.short	(.L_72 - .L_71)
.L_71:
        /*0068*/ 	.word	0x00000000


	//----- nvinfo : EIATTR_CBANK_PARAM_SIZE
	.align		4
.L_72:
        /*006c*/ 	.byte	0x03, 0x19
        /*006e*/ 	.short	0x001c


	//----- nvinfo : EIATTR_PARAM_CBANK
	.align		4
        /*0070*/ 	.byte	0x04, 0x0a
        /*0072*/ 	.short	(.L_74 - .L_73)
	.align		4
.L_73:
        /*0074*/ 	.word	index@(.nv.constant0._Z8func_GPUPfS_S_i)
        /*0078*/ 	.short	0x0380
        /*007a*/ 	.short	0x001c


	//----- nvinfo : EIATTR_SW_WAR
	.align		4
.L_74:
        /*007c*/ 	.byte	0x04, 0x36
        /*007e*/ 	.short	(.L_76 - .L_75)
.L_75:
        /*0080*/ 	.word	0x00000008
.L_76:


//--------------------- .nv.info._Z15generate_randomPfiffm --------------------------
	.section	.nv.info._Z15generate_randomPfiffm,"",@"SHT_CUDA_INFO"
	.sectionflags	@""
	.align	4


	//----- nvinfo : EIATTR_CUDA_API_VERSION
	.align		4
        /*0000*/ 	.byte	0x04, 0x37
        /*0002*/ 	.short	(.L_78 - .L_77)
.L_77:
        /*0004*/ 	.word	0x00000082


	//----- nvinfo : EIATTR_KPARAM_INFO
	.align		4
.L_78:
        /*0008*/ 	.byte	0x04, 0x17
        /*000a*/ 	.short	(.L_80 - .L_79)
.L_79:
        /*000c*/ 	.word	0x00000000
        /*0010*/ 	.short	0x0004
        /*0012*/ 	.short	0x0018
        /*0014*/ 	.byte	0x00, 0xf0, 0x21, 0x00


	//----- nvinfo : EIATTR_KPARAM_INFO
	.align		4
.L_80:
        /*0018*/ 	.byte	0x04, 0x17
        /*001a*/ 	.short	(.L_82 - .L_81)
.L_81:
        /*001c*/ 	.word	0x00000000
        /*0020*/ 	.short	0x0003
        /*0022*/ 	.short	0x0010
        /*0024*/ 	.byte	0x00, 0xf0, 0x11, 0x00


	//----- nvinfo : EIATTR_KPARAM_INFO
	.align		4
.L_82:
        /*0028*/ 	.byte	0x04, 0x17
        /*002a*/ 	.short	(.L_84 - .L_83)
.L_83:
        /*002c*/ 	.word	0x00000000
        /*0030*/ 	.short	0x0002
        /*0032*/ 	.short	0x000c
        /*0034*/ 	.byte	0x00, 0xf0, 0x11, 0x00


	//----- nvinfo : EIATTR_KPARAM_INFO
	.align		4
.L_84:
        /*0038*/ 	.byte	0x04, 0x17
        /*003a*/ 	.short	(.L_86 - .L_85)
.L_85:
        /*003c*/ 	.word	0x00000000
        /*0040*/ 	.short	0x0001
        /*0042*/ 	.short	0x0008
        /*0044*/ 	.byte	0x00, 0xf0, 0x11, 0x00


	//----- nvinfo : EIATTR_KPARAM_INFO
	.align		4
.L_86:
        /*0048*/ 	.byte	0x04, 0x17
        /*004a*/ 	.short	(.L_88 - .L_87)
.L_87:
        /*004c*/ 	.word	0x00000000
        /*0050*/ 	.short	0x0000
        /*0052*/ 	.short	0x0000
        /*0054*/ 	.byte	0x00, 0xf5, 0x21, 0x00


	//----- nvinfo : EIATTR_SPARSE_MMA_MASK
	.align		4
.L_88:
        /*0058*/ 	.byte	0x03, 0x50
        /*005a*/ 	.short	0x0000


	//----- nvinfo : EIATTR_MAXREG_COUNT
	.align		4
        /*005c*/ 	.byte	0x03, 0x1b
        /*005e*/ 	.short	0x00ff


	//----- nvinfo : EIATTR_MERCURY_ISA_VERSION
	.align		4
        /*0060*/ 	.byte	0x03, 0x5f
        /*0062*/ 	.short	0x0101


	//----- nvinfo : EIATTR_VRC_CTA_INIT_COUNT
	.align		4
        /*0064*/ 	.byte	0x02, 0x4a
	.zero		1
	.zero		1


	//----- nvinfo : EIATTR_EXIT_INSTR_OFFSETS
	.align		4
        /*0068*/ 	.byte	0x04, 0x1c
        /*006a*/ 	.short	(.L_90 - .L_89)


	//   ....[0]....
.L_89:
        /*006c*/ 	.word	0x00002700


	//   ....[1]....
        /*0070*/ 	.word	0x000028e0


	//   ....[2]....
        /*0074*/ 	.word	0x00002900


	//   ....[3]....
        /*0078*/ 	.word	0x00002a40


	//----- nvinfo : EIATTR_CRS_STACK_SIZE
	.align		4
.L_90:
        /*007c*/ 	.byte	0x04, 0x1e
        /*007e*/ 	.short	(.L_92 - .L_91)
.L_91:
        /*0080*/ 	.word	0x00000000


	//----- nvinfo : EIATTR_CBANK_PARAM_SIZE
	.align		4
.L_92:
        /*0084*/ 	.byte	0x03, 0x19
        /*0086*/ 	.short	0x0020


	//----- nvinfo : EIATTR_PARAM_CBANK
	.align		4
        /*0088*/ 	.byte	0x04, 0x0a
        /*008a*/ 	.short	(.L_94 - .L_93)
	.align		4
.L_93:
        /*008c*/ 	.word	index@(.nv.constant0._Z15generate_randomPfiffm)
        /*0090*/ 	.short	0x0380
        /*0092*/ 	.short	0x0020


	//----- nvinfo : EIATTR_SW_WAR
	.align		4
.L_94:
        /*0094*/ 	.byte	0x04, 0x36
        /*0096*/ 	.short	(.L_96 - .L_95)
.L_95:
        /*0098*/ 	.word	0x00000008
.L_96:


//--------------------- .nv.info._Z8naive_MCPKfPfi --------------------------
	.section	.nv.info._Z8naive_MCPKfPfi,"",@"SHT_CUDA_INFO"
	.sectionflags	@""
	.align	4


	//----- nvinfo : EIATTR_CUDA_API_VERSION
	.align		4
        /*0000*/ 	.byte	0x04, 0x37
        /*0002*/ 	.short	(.L_98 - .L_97)
.L_97:
        /*0004*/ 	.word	0x00000082


	//----- nvinfo : EIATTR_KPARAM_INFO
	.align		4
.L_98:
        /*0008*/ 	.byte	0x04, 0x17
        /*000a*/ 	.short	(.L_100 - .L_99)
.L_99:
        /*000c*/ 	.word	0x00000000
        /*0010*/ 	.short	0x0002
        /*0012*/ 	.short	0x0010
        /*0014*/ 	.byte	0x00, 0xf0, 0x11, 0x00


	//----- nvinfo : EIATTR_KPARAM_INFO
	.align		4
.L_100:
        /*0018*/ 	.byte	0x04, 0x17
        /*001a*/ 	.short	(.L_102 - .L_101)
.L_101:
        /*001c*/ 	.word	0x00000000
        /*0020*/ 	.short	0x0001
        /*0022*/ 	.short	0x0008
        /*0024*/ 	.byte	0x00, 0xf5, 0x21, 0x00


	//----- nvinfo : EIATTR_KPARAM_INFO
	.align		4
.L_102:
        /*0028*/ 	.byte	0x04, 0x17
        /*002a*/ 	.short	(.L_104 - .L_103)
.L_103:
        /*002c*/ 	.word	0x00000000
        /*0030*/ 	.short	0x0000
        /*0032*/ 	.short	0x0000
        /*0034*/ 	.byte	0x00, 0xf5, 0x21, 0x00


	//----- nvinfo : EIATTR_SPARSE_MMA_MASK
	.align		4
.L_104:
        /*0038*/ 	.byte	0x03, 0x50
        /*003a*/ 	.short	0x0000


	//----- nvinfo : EIATTR_MAXREG_COUNT
	.align		4
        /*003c*/ 	.byte	0x03, 0x1b
        /*003e*/ 	.short	0x00ff


	//----- nvinfo : EIATTR_NUM_BARRIERS
	.align		4
        /*0040*/ 	.byte	0x02, 0x4c
        /*0042*/ 	.byte	0x01
	.zero		1


	//----- nvinfo : EIATTR_MERCURY_ISA_VERSION
	.align		4
        /*0044*/ 	.byte	0x03, 0x5f
        /*0046*/ 	.short	0x0101


	//----- nvinfo : EIATTR_VRC_CTA_INIT_COUNT
	.align		4
        /*0048*/ 	.byte	0x02, 0x4a
	.zero		1
	.zero		1


	//----- nvinfo : EIATTR_EXIT_INSTR_OFFSETS
	.align		4
        /*004c*/ 	.byte	0x04, 0x1c
        /*004e*/ 	.short	(.L_106 - .L_105)


	//   ....[0]....
.L_105:
        /*0050*/ 	.word	0x00000270


	//----- nvinfo : EIATTR_CRS_STACK_SIZE
	.align		4
.L_106:
        /*0054*/ 	.byte	0x04, 0x1e
        /*0056*/ 	.short	(.L_108 - .L_107)
.L_107:
        /*0058*/ 	.word	0x00000000


	//----- nvinfo : EIATTR_CBANK_PARAM_SIZE
	.align		4
.L_108:
        /*005c*/ 	.byte	0x03, 0x19
        /*005e*/ 	.short	0x0014


	//----- nvinfo : EIATTR_PARAM_CBANK
	.align		4
        /*0060*/ 	.byte	0x04, 0x0a
        /*0062*/ 	.short	(.L_110 - .L_109)
	.align		4
.L_109:
        /*0064*/ 	.word	index@(.nv.constant0._Z8naive_MCPKfPfi)
        /*0068*/ 	.short	0x0380
        /*006a*/ 	.short	0x0014


	//----- nvinfo : EIATTR_SW_WAR
	.align		4
.L_110:
        /*006c*/ 	.byte	0x04, 0x36
        /*006e*/ 	.short	(.L_112 - .L_111)
.L_111:
        /*0070*/ 	.word	0x00000008
.L_112:


//--------------------- .nv.info._Z12interleav_MCPKfPfi --------------------------
	.section	.nv.info._Z12interleav_MCPKfPfi,"",@"SHT_CUDA_INFO"
	.sectionflags	@""
	.align	4


	//----- nvinfo : EIATTR_CUDA_API_VERSION
	.align		4
        /*0000*/ 	.byte	0x04, 0x37
        /*0002*/ 	.short	(.L_114 - .L_113)
.L_113:
        /*0004*/ 	.word	0x00000082


	//----- nvinfo : EIATTR_KPARAM_INFO
	.align		4
.L_114:
        /*0008*/ 	.byte	0x04, 0x17
        /*000a*/ 	.short	(.L_116 - .L_115)
.L_115:
        /*000c*/ 	.word	0x00000000
        /*0010*/ 	.short	0x0002
        /*0012*/ 	.short	0x0010
        /*0014*/ 	.byte	0x00, 0xf0, 0x11, 0x00


	//----- nvinfo : EIATTR_KPARAM_INFO
	.align		4
.L_116:
        /*0018*/ 	.byte	0x04, 0x17
        /*001a*/ 	.short	(.L_118 - .L_117)
.L_117:
        /*001c*/ 	.word	0x00000000
        /*0020*/ 	.short	0x0001
        /*0022*/ 	.short	0x0008
        /*0024*/ 	.byte	0x00, 0xf5, 0x21, 0x00


	//----- nvinfo : EIATTR_KPARAM_INFO
	.align		4
.L_118:
        /*0028*/ 	.byte	0x04, 0x17
        /*002a*/ 	.short	(.L_120 - .L_119)
.L_119:
        /*002c*/ 	.word	0x00000000
        /*0030*/ 	.short	0x0000
        /*0032*/ 	.short	0x0000
        /*0034*/ 	.byte	0x00, 0xf5, 0x21, 0x00


	//----- nvinfo : EIATTR_SPARSE_MMA_MASK
	.align		4
.L_120:
        /*0038*/ 	.byte	0x03, 0x50
        /*003a*/ 	.short	0x0000


	//----- nvinfo : EIATTR_MAXREG_COUNT
	.align		4
        /*003c*/ 	.byte	0x03, 0x1b
        /*003e*/ 	.short	0x00ff


	//----- nvinfo : EIATTR_NUM_BARRIERS
	.align		4
        /*0040*/ 	.byte	0x02, 0x4c
        /*0042*/ 	.byte	0x01
	.zero		1


	//----- nvinfo : EIATTR_MERCURY_ISA_VERSION
	.align		4
        /*0044*/ 	.byte	0x03, 0x5f
        /*0046*/ 	.short	0x0101


	//----- nvinfo : EIATTR_VRC_CTA_INIT_COUNT
	.align		4
        /*0048*/ 	.byte	0x02, 0x4a
	.zero		1
	.zero		1


	//----- nvinfo : EIATTR_EXIT_INSTR_OFFSETS
	.align		4
        /*004c*/ 	.byte	0x04, 0x1c
        /*004e*/ 	.short	(.L_122 - .L_121)


	//   ....[0]....
.L_121:
        /*0050*/ 	.word	0x00000220


	//   ....[1]....
        /*0054*/ 	.word	0x000002a0


	//----- nvinfo : EIATTR_CBANK_PARAM_SIZE
	.align		4
.L_122:
        /*0058*/ 	.byte	0x03, 0x19
        /*005a*/ 	.short	0x0014


	//----- nvinfo : EIATTR_PARAM_CBANK
	.align		4
        /*005c*/ 	.byte	0x04, 0x0a
        /*005e*/ 	.short	(.L_124 - .L_123)
	.align		4
.L_123:
        /*0060*/ 	.word	index@(.nv.constant0._Z12interleav_MCPKfPfi)
        /*0064*/ 	.short	0x0380
        /*0066*/ 	.short	0x0014


	//----- nvinfo : EIATTR_SW_WAR
	.align		4
.L_124:
        /*0068*/ 	.byte	0x04, 0x36
        /*006a*/ 	.short	(.L_126 - .L_125)
.L_125:
        /*006c*/ 	.word	0x00000008
.L_126:


//--------------------- .nv.info._Z6seq_MCPKfPfi  --------------------------
	.section	.nv.info._Z6seq_MCPKfPfi,"",@"SHT_CUDA_INFO"
	.sectionflags	@""
	.align	4


	//----- nvinfo : EIATTR_CUDA_API_VERSION
	.align		4
        /*0000*/ 	.byte	0x04, 0x37
        /*0002*/ 	.short	(.L_128 - .L_127)
.L_127:
        /*0004*/ 	.word	0x00000082


	//----- nvinfo : EIATTR_KPARAM_INFO
	.align		4
.L_128:
        /*0008*/ 	.byte	0x04, 0x17
        /*000a*/ 	.short	(.L_130 - .L_129)
.L_129:
        /*000c*/ 	.word	0x00000000
        /*0010*/ 	.short	0x0002
        /*0012*/ 	.short	0x0010
        /*0014*/ 	.byte	0x00, 0xf0, 0x11, 0x00


	//----- nvinfo : EIATTR_KPARAM_INFO
	.align		4
.L_130:
        /*0018*/ 	.byte	0x04, 0x17
        /*001a*/ 	.short	(.L_132 - .L_131)
.L_131:
        /*001c*/ 	.word	0x00000000
        /*0020*/ 	.short	0x0001
        /*0022*/ 	.short	0x0008
        /*0024*/ 	.byte	0x00, 0xf5, 0x21, 0x00


	//----- nvinfo : EIATTR_KPARAM_INFO
	.align		4
.L_132:
        /*0028*/ 	.byte	0x04, 0x17
        /*002a*/ 	.short	(.L_134 - .L_133)
.L_133:
        /*002c*/ 	.word	0x00000000
        /*0030*/ 	.short	0x0000
        /*0032*/ 	.short	0x0000
        /*0034*/ 	.byte	0x00, 0xf5, 0x21, 0x00


	//----- nvinfo : EIATTR_SPARSE_MMA_MASK
	.align		4
.L_134:
        /*0038*/ 	.byte	0x03, 0x50
        /*003a*/ 	.short	0x0000


	//----- nvinfo : EIATTR_MAXREG_COUNT
	.align		4
        /*003c*/ 	.byte	0x03, 0x1b
        /*003e*/ 	.short	0x00ff


	//----- nvinfo : EIATTR_NUM_BARRIERS
	.align		4
        /*0040*/ 	.byte	0x02, 0x4c
        /*0042*/ 	.byte	0x01
	.zero		1


	//----- nvinfo : EIATTR_MERCURY_ISA_VERSION
	.align		4
        /*0044*/ 	.byte	0x03, 0x5f
        /*0046*/ 	.short	0x0101


	//----- nvinfo : EIATTR_VRC_CTA_INIT_COUNT
	.align		4
        /*0048*/ 	.byte	0x02, 0x4a
	.zero		1
	.zero		1


	//----- nvinfo : EIATTR_EXIT_INSTR_OFFSETS
	.align		4
        /*004c*/ 	.byte	0x04, 0x1c
        /*004e*/ 	.short	(.L_136 - .L_135)


	//   ....[0]....
.L_135:
        /*0050*/ 	.word	0x00000210


	//   ....[1]....
        /*0054*/ 	.word	0x00000290


	//----- nvinfo : EIATTR_CBANK_PARAM_SIZE
	.align		4
.L_136:
        /*0058*/ 	.byte	0x03, 0x19
        /*005a*/ 	.short	0x0014


	//----- nvinfo : EIATTR_PARAM_CBANK
	.align		4
        /*005c*/ 	.byte	0x04, 0x0a
        /*005e*/ 	.short	(.L_138 - .L_137)
	.align		4
.L_137:
        /*0060*/ 	.word	index@(.nv.constant0._Z6seq_MCPKfPfi)
        /*0064*/ 	.short	0x0380
        /*0066*/ 	.short	0x0014


	//----- nvinfo : EIATTR_SW_WAR
	.align		4
.L_138:
        /*0068*/ 	.byte	0x04, 0x36
        /*006a*/ 	.short	(.L_140 - .L_139)
.L_139:
        /*006c*/ 	.word	0x00000008
.L_140:


//--------------------- .nv.info._Z10addload_MCPKfPfi --------------------------
	.section	.nv.info._Z10addload_MCPKfPfi,"",@"SHT_CUDA_INFO"
	.sectionflags	@""
	.align	4


	//----- nvinfo : EIATTR_CUDA_API_VERSION
	.align		4
        /*0000*/ 	.byte	0x04, 0x37
        /*0002*/ 	.short	(.L_142 - .L_141)
.L_141:
        /*0004*/ 	.word	0x00000082


	//----- nvinfo : EIATTR_KPARAM_INFO
	.align		4
.L_142:
        /*0008*/ 	.byte	0x04, 0x17
        /*000a*/ 	.short	(.L_144 - .L_143)
.L_143:
        /*000c*/ 	.word	0x00000000
        /*0010*/ 	.short	0x0002
        /*0012*/ 	.short	0x0010
        /*0014*/ 	.byte	0x00, 0xf0, 0x11, 0x00


	//----- nvinfo : EIATTR_KPARAM_INFO
	.align		4
.L_144:
        /*0018*/ 	.byte	0x04, 0x17
        /*001a*/ 	.short	(.L_146 - .L_145)
.L_145:
        /*001c*/ 	.word	0x00000000
        /*0020*/ 	.short	0x0001
        /*0022*/ 	.short	0x0008
        /*0024*/ 	.byte	0x00, 0xf5, 0x21, 0x00


	//----- nvinfo : EIATTR_KPARAM_INFO
	.align		4
.L_146:
        /*0028*/ 	.byte	0x04, 0x17
        /*002a*/ 	.short	(.L_148 - .L_147)
.L_147:
        /*002c*/ 	.word	0x00000000
        /*0030*/ 	.short	0x0000
        /*0032*/ 	.short	0x0000
        /*0034*/ 	.byte	0x00, 0xf5, 0x21, 0x00


	//----- nvinfo : EIATTR_SPARSE_MMA_MASK
	.align		4
.L_148:
        /*0038*/ 	.byte	0x03, 0x50
        /*003a*/ 	.short	0x0000


	//----- nvinfo : EIATTR_MAXREG_COUNT
	.align		4
        /*003c*/ 	.byte	0x03, 0x1b
        /*003e*/ 	.short	0x00ff


	//----- nvinfo : EIATTR_NUM_BARRIERS
	.align		4
        /*0040*/ 	.byte	0x02, 0x4c
        /*0042*/ 	.byte	0x01
	.zero		1


	//----- nvinfo : EIATTR_MERCURY_ISA_VERSION
	.align		4
        /*0044*/ 	.byte	0x03, 0x5f
        /*0046*/ 	.short	0x0101


	//----- nvinfo : EIATTR_VRC_CTA_INIT_COUNT
	.align		4
        /*0048*/ 	.byte	0x02, 0x4a
	.zero		1
	.zero		1


	//----- nvinfo : EIATTR_EXIT_INSTR_OFFSETS
	.align		4
        /*004c*/ 	.byte	0x04, 0x1c
        /*004e*/ 	.short	(.L_150 - .L_149)


	//   ....[0]....
.L_149:
        /*0050*/ 	.word	0x00000260


	//   ....[1]....
        /*0054*/ 	.word	0x000002e0


	//----- nvinfo : EIATTR_CBANK_PARAM_SIZE
	.align		4
.L_150:
        /*0058*/ 	.byte	0x03, 0x19
        /*005a*/ 	.short	0x0014


	//----- nvinfo : EIATTR_PARAM_CBANK
	.align		4
        /*005c*/ 	.byte	0x04, 0x0a
        /*005e*/ 	.short	(.L_152 - .L_151)
	.align		4
.L_151:
        /*0060*/ 	.word	index@(.nv.constant0._Z10addload_MCPKfPfi)
        /*0064*/ 	.short	0x0380
        /*0066*/ 	.short	0x0014


	//----- nvinfo : EIATTR_SW_WAR
	.align		4
.L_152:
        /*0068*/ 	.byte	0x04, 0x36
        /*006a*/ 	.short	(.L_154 - .L_153)
.L_153:
        /*006c*/ 	.word	0x00000008
.L_154:


//--------------------- .nv.info._Z11lastwrap_MCPKfPfi --------------------------
	.section	.nv.info._Z11lastwrap_MCPKfPfi,"",@"SHT_CUDA_INFO"
	.sectionflags	@""
	.align	4


	//----- nvinfo : EIATTR_CUDA_API_VERSION
	.align		4
        /*0000*/ 	.byte	0x04, 0x37
        /*0002*/ 	.short	(.L_156 - .L_155)
.L_155:
        /*0004*/ 	.word	0x00000082


	//----- nvinfo : EIATTR_KPARAM_INFO
	.align		4
.L_156:
        /*0008*/ 	.byte	0x04, 0x17
        /*000a*/ 	.short	(.L_158 - .L_157)
.L_157:
        /*000c*/ 	.word	0x00000000
        /*0010*/ 	.short	0x0002
        /*0012*/ 	.short	0x0010
        /*0014*/ 	.byte	0x00, 0xf0, 0x11, 0x00


	//----- nvinfo : EIATTR_KPARAM_INFO
	.align		4
.L_158:
        /*0018*/ 	.byte	0x04, 0x17
        /*001a*/ 	.short	(.L_160 - .L_159)
.L_159:
        /*001c*/ 	.word	0x00000000
        /*0020*/ 	.short	0x0001
        /*0022*/ 	.short	0x0008
        /*0024*/ 	.byte	0x00, 0xf5, 0x21, 0x00


	//----- nvinfo : EIATTR_KPARAM_INFO
	.align		4
.L_160:
        /*0028*/ 	.byte	0x04, 0x17
        /*002a*/ 	.short	(.L_162 - .L_161)
.L_161:
        /*002c*/ 	.word	0x00000000
        /*0030*/ 	.short	0x0000
        /*0032*/ 	.short	0x0000
        /*0034*/ 	.byte	0x00, 0xf5, 0x21, 0x00


	//----- nvinfo : EIATTR_SPARSE_MMA_MASK
	.align		4
.L_162:
        /*0038*/ 	.byte	0x03, 0x50
        /*003a*/ 	.short	0x0000


	//----- nvinfo : EIATTR_MAXREG_COUNT
	.align		4
        /*003c*/ 	.byte	0x03, 0x1b
        /*003e*/ 	.short	0x00ff


	//----- nvinfo : EIATTR_NUM_BARRIERS
	.align		4
        /*0040*/ 	.byte	0x02, 0x4c
        /*0042*/ 	.byte	0x01
	.zero		1


	//----- nvinfo : EIATTR_MERCURY_ISA_VERSION
	.align		4
        /*0044*/ 	.byte	0x03, 0x5f
        /*0046*/ 	.short	0x0101


	//----- nvinfo : EIATTR_VRC_CTA_INIT_COUNT
	.align		4
        /*0048*/ 	.byte	0x02, 0x4a
	.zero		1
	.zero		1


	//----- nvinfo : EIATTR_EXIT_INSTR_OFFSETS
	.align		4
        /*004c*/ 	.byte	0x04, 0x1c
        /*004e*/ 	.short	(.L_164 - .L_163)


	//   ....[0]....
.L_163:
        /*0050*/ 	.word	0x00000260


	//   ....[1]....
        /*0054*/ 	.word	0x00000400


	//   ....[2]....
        /*0058*/ 	.word	0x00000480


	//----- nvinfo : EIATTR_CBANK_PARAM_SIZE
	.align		4
.L_164:
        /*005c*/ 	.byte	0x03, 0x19
        /*005e*/ 	.short	0x0014


	//----- nvinfo : EIATTR_PARAM_CBANK
	.align		4
        /*0060*/ 	.byte	0x04, 0x0a
        /*0062*/ 	.short	(.L_166 - .L_165)
	.align		4
.L_165:
        /*0064*/ 	.word	index@(.nv.constant0._Z11lastwrap_MCPKfPfi)
        /*0068*/ 	.short	0x0380
        /*006a*/ 	.short	0x0014


	//----- nvinfo : EIATTR_SW_WAR
	.align		4
.L_166:
        /*006c*/ 	.byte	0x04, 0x36
        /*006e*/ 	.short	(.L_168 - .L_167)
.L_167:
        /*0070*/ 	.word	0x00000008
.L_168:


//--------------------- .nv.info._Z6summedPKfPfi  --------------------------
	.section	.nv.info._Z6summedPKfPfi,"",@"SHT_CUDA_INFO"
	.sectionflags	@""
	.align	4


	//----- nvinfo : EIATTR_CUDA_API_VERSION
	.align		4
        /*0000*/ 	.byte	0x04, 0x37
        /*0002*/ 	.short	(.L_170 - .L_169)
.L_169:
        /*0004*/ 	.word	0x00000082


	//----- nvinfo : EIATTR_KPARAM_INFO
	.align		4
.L_170:
        /*0008*/ 	.byte	0x04, 0x17
        /*000a*/ 	.short	(.L_172 - .L_171)
.L_171:
        /*000c*/ 	.word	0x00000000
        /*0010*/ 	.short	0x0002
        /*0012*/ 	.short	0x0010
        /*0014*/ 	.byte	0x00, 0xf0, 0x11, 0x00


	//----- nvinfo : EIATTR_KPARAM_INFO
	.align		4
.L_172:
        /*0018*/ 	.byte	0x04, 0x17
        /*001a*/ 	.short	(.L_174 - .L_173)
.L_173:
        /*001c*/ 	.word	0x00000000
        /*0020*/ 	.short	0x0001
        /*0022*/ 	.short	0x0008
        /*0024*/ 	.byte	0x00, 0xf5, 0x21, 0x00


	//----- nvinfo : EIATTR_KPARAM_INFO
	.align		4
.L_174:
        /*0028*/ 	.byte	0x04, 0x17
        /*002a*/ 	.short	(.L_176 - .L_175)
.L_175:
        /*002c*/ 	.word	0x00000000
        /*0030*/ 	.short	0x0000
        /*0032*/ 	.short	0x0000
        /*0034*/ 	.byte	0x00, 0xf5, 0x21, 0x00


	//----- nvinfo : EIATTR_SPARSE_MMA_MASK
	.align		4
.L_176:
        /*0038*/ 	.byte	0x03, 0x50
        /*003a*/ 	.short	0x0000


	//----- nvinfo : EIATTR_MAXREG_COUNT
	.align		4
        /*003c*/ 	.byte	0x03, 0x1b
        /*003e*/ 	.short	0x00ff


	//----- nvinfo : EIATTR_NUM_BARRIERS
	.align		4
        /*0040*/ 	.byte	0x02, 0x4c
        /*0042*/ 	.byte	0x01
	.zero		1


	//----- nvinfo : EIATTR_MERCURY_ISA_VERSION
	.align		4
        /*0044*/ 	.byte	0x03, 0x5f
        /*0046*/ 	.short	0x0101


	//----- nvinfo : EIATTR_VRC_CTA_INIT_COUNT
	.align		4
        /*0048*/ 	.byte	0x02, 0x4a
	.zero		1
	.zero		1


	//----- nvinfo : EIATTR_EXIT_INSTR_OFFSETS
	.align		4
        /*004c*/ 	.byte	0x04, 0x1c
        /*004e*/ 	.short	(.L_178 - .L_177)


	//   ....[0]....
.L_177:
        /*0050*/ 	.word	0x000000c0


	//   ....[1]....
        /*0054*/ 	.word	0x00000190


	//----- nvinfo : EIATTR_CRS_STACK_SIZE
	.align		4
.L_178:
        /*0058*/ 	.byte	0x04, 0x1e
        /*005a*/ 	.short	(.L_180 - .L_179)
.L_179:
        /*005c*/ 	.word	0x00000000


	//----- nvinfo : EIATTR_CBANK_PARAM_SIZE
	.align		4
.L_180:
        /*0060*/ 	.byte	0x03, 0x19
        /*0062*/ 	.short	0x0014


	//----- nvinfo : EIATTR_PARAM_CBANK
	.align		4
        /*0064*/ 	.byte	0x04, 0x0a
        /*0066*/ 	.short	(.L_182 - .L_181)
	.align		4
.L_181:
        /*0068*/ 	.word	index@(.nv.constant0._Z6summedPKfPfi)
        /*006c*/ 	.short	0x0380
        /*006e*/ 	.short	0x0014


	//----- nvinfo : EIATTR_SW_WAR
	.align		4
.L_182:
        /*0070*/ 	.byte	0x04, 0x36
        /*0072*/ 	.short	(.L_184 - .L_183)
.L_183:
        /*0074*/ 	.word	0x00000008
.L_184:


//--------------------- .nv.callgraph             --------------------------
	.section	.nv.callgraph,"",@"SHT_CUDA_CALLGRAPH"
	.align	4
	.sectionentsize	8
	.align		4
        /*0000*/ 	.word	0x00000000
	.align		4
        /*0004*/ 	.word	0xffffffff
	.align		4
        /*0008*/ 	.word	0x00000000
	.align		4
        /*000c*/ 	.word	0xfffffffe
	.align		4
        /*0010*/ 	.word	0x00000000
	.align		4
        /*0014*/ 	.word	0xfffffffd
	.align		4
        /*0018*/ 	.word	0x00000000
	.align		4
        /*001c*/ 	.word	0xfffffffc


//--------------------- .nv.constant4             --------------------------
	.section	.nv.constant4,"a",@progbits
	.align	8
	.align		8
.nv.constant4:
        /*0000*/ 	.dword	precalc_xorwow_matrix
	.align		8
        /*0008*/ 	.dword	precalc_xorwow_offset_matrix
	.align		8
        /*0010*/ 	.dword	mrg32k3aM1
	.align		8
        /*0018*/ 	.dword	mrg32k3aM2
	.align		8
        /*0020*/ 	.dword	mrg32k3aM1SubSeq
	.align		8
        /*0028*/ 	.dword	mrg32k3aM2SubSeq
	.align		8
        /*0030*/ 	.dword	mrg32k3aM1Seq
	.align		8
        /*0038*/ 	.dword	mrg32k3aM2Seq


//--------------------- .nv.constant3             --------------------------
	.section	.nv.constant3,"a",@progbits
	.align	8
.nv.constant3:
	.type		__cr_lgamma_table,@object
	.size		__cr_lgamma_table,(.L_8 - __cr_lgamma_table)
__cr_lgamma_table:
        /*0000*/ 	.byte	0x00, 0x00, 0x00, 0x00, 0x00, 0x00, 0x00, 0x00, 0x00, 0x00, 0x00, 0x00, 0x00, 0x00, 0x00, 0x00
        /*0010*/ 	.byte	0xef, 0x39, 0xfa, 0xfe, 0x42, 0x2e, 0xe6, 0x3f, 0x02, 0x20, 0x2a, 0xfa, 0x0b, 0xab, 0xfc, 0x3f
        /*0020*/ 	.byte	0xf9, 0x2c, 0x92, 0x7c, 0xa7, 0x6c, 0x09, 0x40, 0xc9, 0x79, 0x44, 0x3c, 0x64, 0x26, 0x13, 0x40
        /*0030*/ 	.byte	0xca, 0x01, 0xcf, 0x3a, 0x27, 0x51, 0x1a, 0x40, 0x30, 0xcc, 0x2d, 0xf3, 0xe1, 0x0c, 0x21, 0x40
        /*0040*/ 	.byte	0x0d, 0xb7, 0xfc, 0x82, 0x8e, 0x35, 0x25, 0x40
.L_8:


//--------------------- .text._Z8func_GPUPfS_S_i  --------------------------
	.section	.text._Z8func_GPUPfS_S_i,"ax",@progbits
	.align	128
        .global         _Z8func_GPUPfS_S_i
        .type           _Z8func_GPUPfS_S_i,@function
        .size           _Z8func_GPUPfS_S_i,(.L_x_40 - _Z8func_GPUPfS_S_i)
        .other          _Z8func_GPUPfS_S_i,@"STO_CUDA_ENTRY STV_DEFAULT"
_Z8func_GPUPfS_S_i:
.text._Z8func_GPUPfS_S_i:
[----:B------:R-:W-:Y:S01]  /*0000*/  LDC R1, c[0x0][0x37c] ;  /* 0x0000df00ff017b82 */ /* 0x000fe20000000800 */
[----:B------:R-:W0:Y:S07]  /*0010*/  S2R R2, SR_TID.X ;  /* 0x0000000000027919 */ /* 0x000e2e0000002100 */
[----:B------:R-:W0:Y:S01]  /*0020*/  S2UR UR4, SR_CTAID.X ;  /* 0x00000000000479c3 */ /* 0x000e220000002500 */
[----:B------:R-:W1:Y:S07]  /*0030*/  LDCU UR5, c[0x0][0x398] ;  /* 0x00007300ff0577ac */ /* 0x000e6e0008000800 */
[----:B------:R-:W0:Y:S02]  /*0040*/  LDC R3, c[0x0][0x360] ;  /* 0x0000d800ff037b82 */ /* 0x000e240000000800 */
[----:B0-----:R-:W-:-:S05]  /*0050*/  IMAD R2, R3, UR4, R2 ;  /* 0x0000000403027c24 */ /* 0x001fca000f8e0202 */
[----:B-1----:R-:W-:-:S13]  /*0060*/  ISETP.GE.AND P0, PT, R2, UR5, PT ;  /* 0x0000000502007c0c */ /* 0x002fda000bf06270 */
[----:B------:R-:W-:Y:S05]  /*0070*/  @P0 EXIT ;  /* 0x000000000000094d */ /* 0x000fea0003800000 */
[----:B------:R-:W0:Y:S01]  /*0080*/  LDC.64 R8, c[0x0][0x380] ;  /* 0x0000e000ff087b82 */ /* 0x000e220000000a00 */
[----:B------:R-:W1:Y:S01]  /*0090*/  LDCU UR4, c[0x0][0x370] ;  /* 0x00006e00ff0477ac */ /* 0x000e620008000800 */
[----:B------:R-:W2:Y:S06]  /*00a0*/  LDCU.64 UR6, c[0x0][0x358] ;  /* 0x00006b00ff0677ac */ /* 0x000eac0008000a00 */
[----:B------:R-:W3:Y:S01]  /*00b0*/  LDC.64 R6, c[0x0][0x388] ;  /* 0x0000e200ff067b82 */ /* 0x000ee20000000a00 */
[----:B------:R-:W4:Y:S07]  /*00c0*/  LDCU UR10, c[0x0][0x398] ;  /* 0x00007300ff0a77ac */ /* 0x000f2e0008000800 */
[----:B------:R-:W0:Y:S01]  /*00d0*/  LDC.64 R4, c[0x0][0x390] ;  /* 0x0000e400ff047b82 */ /* 0x000e220000000a00 */
[----:B-1----:R-:W-:-:S07]  /*00e0*/  IMAD R3, R3, UR4, RZ ;  /* 0x0000000403037c24 */ /* 0x002fce000f8e02ff */
.L_x_3:
[----:B0-----:R-:W-:-:S06]  /*00f0*/  IMAD.WIDE R28, R2, 0x4, R8 ;  /* 0x00000004021c7825 */ /* 0x001fcc00078e0208 */
[----:B--2---:R-:W2:Y:S01]  /*0100*/  LDG.E R28, desc[UR6][R28.64] ;  /* 0x000000061c1c7981 */ /* 0x004ea2000c1e1900 */
[----:B------:R-:W-:Y:S01]  /*0110*/  BSSY.RECONVERGENT B0, `(.L_x_0) ;  /* 0x0000004000007945 */ /* 0x000fe20003800200 */
[----:B------:R-:W-:Y:S01]  /*0120*/  MOV R0, 0x150 ;  /* 0x0000015000007802 */ /* 0x000fe20000000f00 */
[----:B-12---:R0:W1:Y:S06]  /*0130*/  F2F.F64.F32 R10, R28 ;  /* 0x0000001c000a7310 */ /* 0x00606c0000201800 */
[----:B01-34-:R-:W-:Y:S05]  /*0140*/  CALL.REL.NOINC `($_Z8func_GPUPfS_S_i$__internal_accurate_pow) ;  /* 0x0000000000787944 */ /* 0x01bfea0003c00000 */
[----:B------:R-:W-:Y:S05]  /*0150*/  BSYNC.RECONVERGENT B0 ;  /* 0x0000000000007941 */ /* 0x000fea0003800200 */
.L_x_0:
[----:B------:R-:W-:Y:S01]  /*0160*/  DADD R12, R10, 2 ;  /* 0x400000000a0c7429 */ /* 0x000fe20000000000 */
[----:B------:R-:W-:Y:S01]  /*0170*/  FSETP.NEU.AND P0, PT, R28, RZ, PT ;  /* 0x000000ff1c00720b */ /* 0x000fe20003f0d000 */
[----:B------:R-:W-:Y:S08]  /*0180*/  BSSY.RECONVERGENT B0, `(.L_x_1) ;  /* 0x000000c000007945 */ /* 0x000ff00003800200 */
[----:B------:R-:W-:-:S02]  /*0190*/  LOP3.LUT R12, R13, 0x7ff00000, RZ, 0xc0, !PT ;  /* 0x7ff000000d0c7812 */ /* 0x000fc400078ec0ff */
[----:B------:R-:W-:Y:S02]  /*01a0*/  FSEL R13, R18, RZ, P0 ;  /* 0x000000ff120d7208 */ /* 0x000fe40000000000 */
[----:B------:R-:W-:Y:S02]  /*01b0*/  ISETP.NE.AND P1, PT, R12, 0x7ff00000, PT ;  /* 0x7ff000000c00780c */ /* 0x000fe40003f25270 */
[----:B------:R-:W-:-:S11]  /*01c0*/  FSEL R12, R14, RZ, P0 ;  /* 0x000000ff0e0c7208 */ /* 0x000fd60000000000 */
[----:B------:R-:W-:Y:S05]  /*01d0*/  @P1 BRA `(.L_x_2) ;  /* 0x0000000000181947 */ /* 0x000fea0003800000 */
[----:B------:R-:W-:-:S13]  /*01e0*/  FSETP.NAN.AND P0, PT, R28, R28, PT ;  /* 0x0000001c1c00720b */ /* 0x000fda0003f08000 */
[----:B------:R-:W-:Y:S01]  /*01f0*/  @P0 DADD R12, R10, 2 ;  /* 0x400000000a0c0429 */ /* 0x000fe20000000000 */
[----:B------:R-:W-:Y:S10]  /*0200*/  @P0 BRA `(.L_x_2) ;  /* 0x00000000000c0947 */ /* 0x000ff40003800000 */
[----:B------:R-:W-:-:S14]  /*0210*/  DSETP.NEU.AND P0, PT, |R10|, +INF , PT ;  /* 0x7ff000000a00742a */ /* 0x000fdc0003f0d200 */
[----:B------:R-:W-:Y:S02]  /*0220*/  @!P0 IMAD.MOV.U32 R12, RZ, RZ, 0x0 ;  /* 0x00000000ff0c8424 */ /* 0x000fe400078e00ff */
[----:B------:R-:W-:-:S07]  /*0230*/  @!P0 IMAD.MOV.U32 R13, RZ, RZ, 0x7ff00000 ;  /* 0x7ff00000ff0d8424 */ /* 0x000fce00078e00ff */
.L_x_2:
[----:B------:R-:W-:Y:S05]  /*0240*/  BSYNC.RECONVERGENT B0 ;  /* 0x0000000000007941 */ /* 0x000fea0003800200 */
.L_x_1:
[----:B------:R-:W-:-:S06]  /*0250*/  IMAD.WIDE R10, R2, 0x4, R6 ;  /* 0x00000004020a7825 */ /* 0x000fcc00078e0206 */
[----:B------:R-:W2:Y:S01]  /*0260*/  LDG.E R10, desc[UR6][R10.64] ;  /* 0x000000060a0a7981 */ /* 0x000ea2000c1e1900 */
[----:B------:R-:W-:-:S04]  /*0270*/  FSETP.NEU.AND P0, PT, R28, 1, PT ;  /* 0x3f8000001c00780b */ /* 0x000fc80003f0d000 */
[----:B------:R-:W-:Y:S02]  /*0280*/  FSEL R12, R12, RZ, P0 ;  /* 0x000000ff0c0c7208 */ /* 0x000fe40000000000 */
[----:B------:R-:W-:Y:S01]  /*0290*/  FSEL R13, R13, 1.875, P0 ;  /* 0x3ff000000d0d7808 */ /* 0x000fe20000000000 */
[----:B--2---:R-:W0:Y:S05]  /*02a0*/  F2F.F64.F32 R14, R10 ;  /* 0x0000000a000e7310 */ /* 0x004e2a0000201800 */
[----:B0-----:R-:W-:Y:S01]  /*02b0*/  DMUL R14, R14, R12 ;  /* 0x0000000c0e0e7228 */ /* 0x001fe20000000000 */
[----:B------:R-:W-:-:S04]  /*02c0*/  IMAD.WIDE R12, R2, 0x4, R4 ;  /* 0x00000004020c7825 */ /* 0x000fc800078e0204 */
[----:B------:R-:W-:-:S05]  /*02d0*/  IMAD.IADD R2, R3, 0x1, R2 ;  /* 0x0000000103027824 */ /* 0x000fca00078e0202 */
[----:B------:R-:W0:Y:S01]  /*02e0*/  F2F.F32.F64 R15, R14 ;  /* 0x0000000e000f7310 */ /* 0x000e220000301000 */
[----:B------:R-:W-:Y:S01]  /*02f0*/  ISETP.GE.AND P0, PT, R2, UR10, PT ;  /* 0x0000000a02007c0c */ /* 0x000fe2000bf06270 */
[----:B0-----:R1:W-:-:S12]  /*0300*/  STG.E desc[UR6][R12.64], R15 ;  /* 0x0000000f0c007986 */ /* 0x0013d8000c101906 */
[----:B------:R-:W-:Y:S05]  /*0310*/  @!P0 BRA `(.L_x_3) ;  /* 0xfffffffc00748947 */ /* 0x000fea000383ffff */
[----:B------:R-:W-:Y:S05]  /*0320*/  EXIT ;  /* 0x000000000000794d */ /* 0x000fea0003800000 */
        .type           $_Z8func_GPUPfS_S_i$__internal_accurate_pow,@function
        .size           $_Z8func_GPUPfS_S_i$__internal_accurate_pow,(.L_x_40 - $_Z8func_GPUPfS_S_i$__internal_accurate_pow)
$_Z8func_GPUPfS_S_i$__internal_accurate_pow:
[----:B------:R-:W-:Y:S01]  /*0330*/  DADD R18, -RZ, |R10| ;  /* 0x00000000ff127229 */ /* 0x000fe2000000050a */
[----:B------:R-:W-:Y:S01]  /*0340*/  IMAD.MOV.U32 R16, RZ, RZ, RZ ;  /* 0x000000ffff107224 */ /* 0x000fe200078e00ff */
[----:B------:R-:W-:Y:S01]  /*0350*/  UMOV UR4, 0x7d2cafe2 ;  /* 0x7d2cafe200047882 */ /* 0x000fe20000000000 */
[----:B------:R-:W-:Y:S01]  /*0360*/  UMOV UR5, 0x3eb0f5ff ;  /* 0x3eb0f5ff00057882 */ /* 0x000fe20000000000 */
[----:B------:R-:W-:Y:S01]  /*0370*/  UMOV UR8, 0x3b39803f ;  /* 0x3b39803f00087882 */ /* 0x000fe20000000000 */
[----:B------:R-:W-:-:S05]  /*0380*/  UMOV UR9, 0x3c7abc9e ;  /* 0x3c7abc9e00097882 */ /* 0x000fca0000000000 */
[----:B------:R-:W-:Y:S01]  /*0390*/  ISETP.GT.U32.AND P0, PT, R19, 0xfffff, PT ;  /* 0x000fffff1300780c */ /* 0x000fe20003f04070 */
[--C-:B------:R-:W-:Y:S01]  /*03a0*/  IMAD.MOV.U32 R12, RZ, RZ, R19.reuse ;  /* 0x000000ffff0c7224 */ /* 0x100fe200078e0013 */
[----:B------:R-:W-:-:S11]  /*03b0*/  SHF.R.U32.HI R29, RZ, 0x14, R19 ;  /* 0x00000014ff1d7819 */ /* 0x000fd60000011613 */
[----:B------:R-:W-:-:S10]  /*03c0*/  @!P0 DMUL R22, R18, 1.80143985094819840000e+16 ;  /* 0x4350000012168828 */ /* 0x000fd40000000000 */
[----:B------:R-:W-:Y:S01]  /*03d0*/  @!P0 IMAD.MOV.U32 R12, RZ, RZ, R23 ;  /* 0x000000ffff0c8224 */ /* 0x000fe200078e0017 */
[----:B------:R-:W-:-:S04]  /*03e0*/  @!P0 LEA.HI R29, R23, 0xffffffca, RZ, 0xc ;  /* 0xffffffca171d8811 */ /* 0x000fc800078f60ff */
[----:B------:R-:W-:-:S04]  /*03f0*/  LOP3.LUT R12, R12, 0x800fffff, RZ, 0xc0, !PT ;  /* 0x800fffff0c0c7812 */ /* 0x000fc800078ec0ff */
[----:B------:R-:W-:Y:S01]  /*0400*/  LOP3.LUT R13, R12, 0x3ff00000, RZ, 0xfc, !PT ;  /* 0x3ff000000c0d7812 */ /* 0x000fe200078efcff */
[----:B------:R-:W-:Y:S02]  /*0410*/  IMAD.MOV.U32 R12, RZ, RZ, R18 ;  /* 0x000000ffff0c7224 */ /* 0x000fe400078e0012 */
[----:B------:R-:W-:Y:S01]  /*0420*/  @!P0 IMAD.MOV.U32 R12, RZ, RZ, R22 ;  /* 0x000000ffff0c8224 */ /* 0x000fe200078e0016 */
[----:B------:R-:W-:-:S13]  /*0430*/  ISETP.GE.U32.AND P1, PT, R13, 0x3ff6a09f, PT ;  /* 0x3ff6a09f0d00780c */ /* 0x000fda0003f26070 */
[----:B------:R-:W-:-:S05]  /*0440*/  @P1 IADD3 R15, PT, PT, R13, -0x100000, RZ ;  /* 0xfff000000d0f1810 */ /* 0x000fca0007ffe0ff */
[----:B------:R-:W-:-:S06]  /*0450*/  @P1 IMAD.MOV.U32 R13, RZ, RZ, R15 ;  /* 0x000000ffff0d1224 */ /* 0x000fcc00078e000f */
[----:B------:R-:W-:-:S06]  /*0460*/  DADD R20, R12, 1 ;  /* 0x3ff000000c147429 */ /* 0x000fcc0000000000 */
[----:B------:R-:W0:Y:S02]  /*0470*/  MUFU.RCP64H R17, R21 ;  /* 0x0000001500117308 */ /* 0x000e240000001800 */
[----:B0-----:R-:W-:Y:S01]  /*0480*/  DFMA R14, -R20, R16, 1 ;  /* 0x3ff00000140e742b */ /* 0x001fe20000000110 */
[----:B------:R-:W-:Y:S02]  /*0490*/  IMAD.MOV.U32 R20, RZ, RZ, 0x41ad3b5a ;  /* 0x41ad3b5aff147424 */ /* 0x000fe400078e00ff */
[----:B------:R-:W-:-:S05]  /*04a0*/  IMAD.MOV.U32 R21, RZ, RZ, 0x3ed0f5d2 ;  /* 0x3ed0f5d2ff157424 */ /* 0x000fca00078e00ff */
[----:B------:R-:W-:Y:S02]  /*04b0*/  DFMA R24, R14, R14, R14 ;  /* 0x0000000e0e18722b */ /* 0x000fe4000000000e */
[----:B------:R-:W-:-:S06]  /*04c0*/  DADD R14, R12, -1 ;  /* 0xbff000000c0e7429 */ /* 0x000fcc0000000000 */
[----:B------:R-:W-:-:S08]  /*04d0*/  DFMA R16, R16, R24, R16 ;  /* 0x000000181010722b */ /* 0x000fd00000000010 */
[----:B------:R-:W-:-:S08]  /*04e0*/  DMUL R12, R14, R16 ;  /* 0x000000100e0c7228 */ /* 0x000fd00000000000 */
[----:B------:R-:W-:-:S08]  /*04f0*/  DFMA R12, R14, R16, R12 ;  /* 0x000000100e0c722b */ /* 0x000fd0000000000c */
[----:B------:R-:W-:-:S08]  /*0500*/  DADD R24, R14, -R12 ;  /* 0x000000000e187229 */ /* 0x000fd0000000080c */
[----:B------:R-:W-:-:S08]  /*0510*/  DADD R24, R24, R24 ;  /* 0x0000000018187229 */ /* 0x000fd00000000018 */
[-C--:B------:R-:W-:Y:S02]  /*0520*/  DFMA R14, R14, -R12.reuse, R24 ;  /* 0x8000000c0e0e722b */ /* 0x080fe40000000018 */
[----:B------:R-:W-:-:S06]  /*0530*/  DMUL R24, R12, R12 ;  /* 0x0000000c0c187228 */ /* 0x000fcc0000000000 */
[----:B------:R-:W-:Y:S02]  /*0540*/  DMUL R14, R16, R14 ;  /* 0x0000000e100e7228 */ /* 0x000fe40000000000 */
[----:B------:R-:W-:Y:S01]  /*0550*/  DFMA R20, R24, UR4, R20 ;  /* 0x0000000418147c2b */ /* 0x000fe20008000014 */
[----:B------:R-:W-:Y:S01]  /*0560*/  UMOV UR4, 0x75488a3f ;  /* 0x75488a3f00047882 */ /* 0x000fe20000000000 */
[----:B------:R-:W-:-:S06]  /*0570*/  UMOV UR5, 0x3ef3b20a ;  /* 0x3ef3b20a00057882 */ /* 0x000fcc0000000000 */
[----:B------:R-:W-:Y:S01]  /*0580*/  DFMA R20, R24, R20, UR4 ;  /* 0x0000000418147e2b */ /* 0x000fe20008000014 */
[----:B------:R-:W-:Y:S01]  /*0590*/  UMOV UR4, 0xe4faecd5 ;  /* 0xe4faecd500047882 */ /* 0x000fe20000000000 */
[----:B------:R-:W-:Y:S01]  /*05a0*/  UMOV UR5, 0x3f1745cd ;  /* 0x3f1745cd00057882 */ /* 0x000fe20000000000 */
[----:B------:R-:W-:Y:S01]  /*05b0*/  VIADD R23, R15, 0x100000 ;  /* 0x001000000f177836 */ /* 0x000fe20000000000 */
[----:B------:R-:W-:-:S04]  /*05c0*/  MOV R22, R14 ;  /* 0x0000000e00167202 */ /* 0x000fc80000000f00 */
[----:B------:R-:W-:Y:S01]  /*05d0*/  DFMA R20, R24, R20, UR4 ;  /* 0x0000000418147e2b */ /* 0x000fe20008000014 */
[----:B------:R-:W-:Y:S01]  /*05e0*/  UMOV UR4, 0x258a578b ;  /* 0x258a578b00047882 */ /* 0x000fe20000000000 */
[----:B------:R-:W-:-:S06]  /*05f0*/  UMOV UR5, 0x3f3c71c7 ;  /* 0x3f3c71c700057882 */ /* 0x000fcc0000000000 */
        /* <DEDUP_REMOVED lines=9> */
[----:B------:R-:W-:-:S08]  /*0690*/  DFMA R16, R24, R20, UR4 ;  /* 0x0000000418107e2b */ /* 0x000fd00008000014 */
[----:B------:R-:W-:Y:S01]  /*06a0*/  DADD R18, -R16, UR4 ;  /* 0x0000000410127e29 */ /* 0x000fe20008000100 */
[----:B------:R-:W-:Y:S01]  /*06b0*/  UMOV UR4, 0xb9e7b0 ;  /* 0x00b9e7b000047882 */ /* 0x000fe20000000000 */
[----:B------:R-:W-:-:S06]  /*06c0*/  UMOV UR5, 0x3c46a4cb ;  /* 0x3c46a4cb00057882 */ /* 0x000fcc0000000000 */
[----:B------:R-:W-:Y:S02]  /*06d0*/  DFMA R18, R24, R20, R18 ;  /* 0x000000141812722b */ /* 0x000fe40000000012 */
[----:B------:R-:W-:-:S06]  /*06e0*/  DMUL R20, R12, R12 ;  /* 0x0000000c0c147228 */ /* 0x000fcc0000000000 */
[----:B------:R-:W-:Y:S01]  /*06f0*/  DADD R18, R18, -UR4 ;  /* 0x8000000412127e29 */ /* 0x000fe20008000000 */
[----:B------:R-:W-:Y:S01]  /*0700*/  UMOV UR4, 0x80000000 ;  /* 0x8000000000047882 */ /* 0x000fe20000000000 */
[----:B------:R-:W-:Y:S01]  /*0710*/  DFMA R24, R12, R12, -R20 ;  /* 0x0000000c0c18722b */ /* 0x000fe20000000814 */
[----:B------:R-:W-:-:S07]  /*0720*/  UMOV UR5, 0x43300000 ;  /* 0x4330000000057882 */ /* 0x000fce0000000000 */
[C---:B------:R-:W-:Y:S02]  /*0730*/  DFMA R22, R12.reuse, R22, R24 ;  /* 0x000000160c16722b */ /* 0x040fe40000000018 */
[----:B------:R-:W-:-:S08]  /*0740*/  DMUL R24, R12, R20 ;  /* 0x000000140c187228 */ /* 0x000fd00000000000 */
[----:B------:R-:W-:-:S08]  /*0750*/  DFMA R26, R12, R20, -R24 ;  /* 0x000000140c1a722b */ /* 0x000fd00000000818 */
[----:B------:R-:W-:Y:S02]  /*0760*/  DFMA R26, R14, R20, R26 ;  /* 0x000000140e1a722b */ /* 0x000fe4000000001a */
[----:B------:R-:W-:-:S06]  /*0770*/  DADD R20, R16, R18 ;  /* 0x0000000010147229 */ /* 0x000fcc0000000012 */
[----:B------:R-:W-:Y:S02]  /*0780*/  DFMA R22, R12, R22, R26 ;  /* 0x000000160c16722b */ /* 0x000fe4000000001a */
[----:B------:R-:W-:-:S08]  /*0790*/  DADD R26, R16, -R20 ;  /* 0x00000000101a7229 */ /* 0x000fd00000000814 */
[----:B------:R-:W-:Y:S02]  /*07a0*/  DADD R26, R18, R26 ;  /* 0x00000000121a7229 */ /* 0x000fe4000000001a */
[----:B------:R-:W-:-:S08]  /*07b0*/  DMUL R18, R20, R24 ;  /* 0x0000001814127228 */ /* 0x000fd00000000000 */
[----:B------:R-:W-:-:S08]  /*07c0*/  DFMA R16, R20, R24, -R18 ;  /* 0x000000181410722b */ /* 0x000fd00000000812 */
[----:B------:R-:W-:-:S08]  /*07d0*/  DFMA R16, R20, R22, R16 ;  /* 0x000000161410722b */ /* 0x000fd00000000010 */
[----:B------:R-:W-:-:S08]  /*07e0*/  DFMA R26, R26, R24, R16 ;  /* 0x000000181a1a722b */ /* 0x000fd00000000010 */
[----:B------:R-:W-:-:S08]  /*07f0*/  DADD R16, R18, R26 ;  /* 0x0000000012107229 */ /* 0x000fd0000000001a */
[--C-:B------:R-:W-:Y:S02]  /*0800*/  DADD R20, R12, R16.reuse ;  /* 0x000000000c147229 */ /* 0x100fe40000000010 */
[----:B------:R-:W-:-:S06]  /*0810*/  DADD R18, R18, -R16 ;  /* 0x0000000012127229 */ /* 0x000fcc0000000810 */
[----:B------:R-:W-:Y:S02]  /*0820*/  DADD R12, R12, -R20 ;  /* 0x000000000c0c7229 */ /* 0x000fe40000000814 */
[----:B------:R-:W-:-:S06]  /*0830*/  DADD R18, R26, R18 ;  /* 0x000000001a127229 */ /* 0x000fcc0000000012 */
[----:B------:R-:W-:-:S08]  /*0840*/  DADD R12, R16, R12 ;  /* 0x00000000100c7229 */ /* 0x000fd0000000000c */
[----:B------:R-:W-:Y:S01]  /*0850*/  DADD R18, R18, R12 ;  /* 0x0000000012127229 */ /* 0x000fe2000000000c */
[C---:B------:R-:W-:Y:S02]  /*0860*/  VIADD R12, R29.reuse, 0xfffffc01 ;  /* 0xfffffc011d0c7836 */ /* 0x040fe40000000000 */
[----:B------:R-:W-:-:S05]  /*0870*/  @P1 VIADD R12, R29, 0xfffffc02 ;  /* 0xfffffc021d0c1836 */ /* 0x000fca0000000000 */
[----:B------:R-:W-:Y:S01]  /*0880*/  DADD R18, R14, R18 ;  /* 0x000000000e127229 */ /* 0x000fe20000000012 */
[----:B------:R-:W-:Y:S01]  /*0890*/  LOP3.LUT R14, R12, 0x80000000, RZ, 0x3c, !PT ;  /* 0x800000000c0e7812 */ /* 0x000fe200078e3cff */
[----:B------:R-:W-:-:S06]  /*08a0*/  IMAD.MOV.U32 R15, RZ, RZ, 0x43300000 ;  /* 0x43300000ff0f7424 */ /* 0x000fcc00078e00ff */
[----:B------:R-:W-:Y:S02]  /*08b0*/  DADD R16, R20, R18 ;  /* 0x0000000014107229 */ /* 0x000fe40000000012 */
[----:B------:R-:W-:Y:S01]  /*08c0*/  DADD R14, R14, -UR4 ;  /* 0x800000040e0e7e29 */ /* 0x000fe20008000000 */
[----:B------:R-:W-:Y:S01]  /*08d0*/  UMOV UR4, 0xfefa39ef ;  /* 0xfefa39ef00047882 */ /* 0x000fe20000000000 */
[----:B------:R-:W-:-:S04]  /*08e0*/  UMOV UR5, 0x3fe62e42 ;  /* 0x3fe62e4200057882 */ /* 0x000fc80000000000 */
[--C-:B------:R-:W-:Y:S02]  /*08f0*/  DADD R22, R20, -R16.reuse ;  /* 0x0000000014167229 */ /* 0x100fe40000000810 */
[----:B------:R-:W-:-:S06]  /*0900*/  DFMA R12, R14, UR4, R16 ;  /* 0x000000040e0c7c2b */ /* 0x000fcc0008000010 */
[----:B------:R-:W-:Y:S02]  /*0910*/  DADD R22, R18, R22 ;  /* 0x0000000012167229 */ /* 0x000fe40000000016 */
[----:B------:R-:W-:-:S08]  /*0920*/  DFMA R20, R14, -UR4, R12 ;  /* 0x800000040e147c2b */ /* 0x000fd0000800000c */
[----:B------:R-:W-:-:S08]  /*0930*/  DADD R20, -R16, R20 ;  /* 0x0000000010147229 */ /* 0x000fd00000000114 */
[----:B------:R-:W-:-:S08]  /*0940*/  DADD R20, R22, -R20 ;  /* 0x0000000016147229 */ /* 0x000fd00000000814 */
[----:B------:R-:W-:-:S08]  /*0950*/  DFMA R20, R14, UR8, R20 ;  /* 0x000000080e147c2b */ /* 0x000fd00008000014 */
[----:B------:R-:W-:-:S08]  /*0960*/  DADD R14, R12, R20 ;  /* 0x000000000c0e7229 */ /* 0x000fd00000000014 */
[----:B------:R-:W-:Y:S02]  /*0970*/  DADD R12, R12, -R14 ;  /* 0x000000000c0c7229 */ /* 0x000fe4000000080e */
[----:B------:R-:W-:-:S06]  /*0980*/  DMUL R18, R14, 2 ;  /* 0x400000000e127828 */ /* 0x000fcc0000000000 */
[----:B------:R-:W-:Y:S02]  /*0990*/  DADD R20, R20, R12 ;  /* 0x0000000014147229 */ /* 0x000fe4000000000c */
[----:B------:R-:W-:Y:S01]  /*09a0*/  DFMA R14, R14, 2, -R18 ;  /* 0x400000000e0e782b */ /* 0x000fe20000000812 */
[----:B------:R-:W-:Y:S02]  /*09b0*/  IMAD.MOV.U32 R12, RZ, RZ, 0x652b82fe ;  /* 0x652b82feff0c7424 */ /* 0x000fe400078e00ff */
[----:B------:R-:W-:-:S05]  /*09c0*/  IMAD.MOV.U32 R13, RZ, RZ, 0x3ff71547 ;  /* 0x3ff71547ff0d7424 */ /* 0x000fca00078e00ff */
[----:B------:R-:W-:-:S08]  /*09d0*/  DFMA R20, R20, 2, R14 ;  /* 0x400000001414782b */ /* 0x000fd0000000000e */
[----:B------:R-:W-:-:S08]  /*09e0*/  DADD R14, R18, R20 ;  /* 0x00000000120e7229 */ /* 0x000fd00000000014 */
[----:B------:R-:W-:Y:S02]  /*09f0*/  DFMA R12, R14, R12, 6.75539944105574400000e+15 ;  /* 0x433800000e0c742b */ /* 0x000fe4000000000c */
[----:B------:R-:W-:Y:S01]  /*0a00*/  FSETP.GEU.AND P0, PT, |R15|, 4.1917929649353027344, PT ;  /* 0x4086232b0f00780b */ /* 0x000fe20003f0e200 */
[----:B------:R-:W-:-:S05]  /*0a10*/  DADD R18, R18, -R14 ;  /* 0x0000000012127229 */ /* 0x000fca000000080e */
[----:B------:R-:W-:-:S03]  /*0a20*/  DADD R16, R12, -6.75539944105574400000e+15 ;  /* 0xc33800000c107429 */ /* 0x000fc60000000000 */
[----:B------:R-:W-:-:S05]  /*0a30*/  DADD R20, R20, R18 ;  /* 0x0000000014147229 */ /* 0x000fca0000000012 */
[----:B------:R-:W-:Y:S01]  /*0a40*/  DFMA R22, R16, -UR4, R14 ;  /* 0x8000000410167c2b */ /* 0x000fe2000800000e */
[----:B------:R-:W-:Y:S01]  /*0a50*/  UMOV UR4, 0x3b39803f ;  /* 0x3b39803f00047882 */ /* 0x000fe20000000000 */
[----:B------:R-:W-:-:S06]  /*0a60*/  UMOV UR5, 0x3c7abc9e ;  /* 0x3c7abc9e00057882 */ /* 0x000fcc0000000000 */
[----:B------:R-:W-:Y:S01]  /*0a70*/  DFMA R16, R16, -UR4, R22 ;  /* 0x8000000410107c2b */ /* 0x000fe20008000016 */
[----:B------:R-:W-:Y:S01]  /*0a80*/  UMOV UR4, 0x69ce2bdf ;  /* 0x69ce2bdf00047882 */ /* 0x000fe20000000000 */
[----:B------:R-:W-:Y:S01]  /*0a90*/  MOV R22, 0xfca213ea ;  /* 0xfca213ea00167802 */ /* 0x000fe20000000f00 */
[----:B------:R-:W-:Y:S01]  /*0aa0*/  IMAD.MOV.U32 R23, RZ, RZ, 0x3e928af3 ;  /* 0x3e928af3ff177424 */ /* 0x000fe200078e00ff */
[----:B------:R-:W-:-:S05]  /*0ab0*/  UMOV UR5, 0x3e5ade15 ;  /* 0x3e5ade1500057882 */ /* 0x000fca0000000000 */
[----:B------:R-:W-:Y:S01]  /*0ac0*/  DFMA R22, R16, UR4, R22 ;  /* 0x0000000410167c2b */ /* 0x000fe20008000016 */
        /* <DEDUP_REMOVED lines=24> */
[----:B------:R-:W-:-:S08]  /*0c50*/  DFMA R22, R16, R22, 1 ;  /* 0x3ff000001016742b */ /* 0x000fd00000000016 */
[----:B------:R-:W-:-:S10]  /*0c60*/  DFMA R16, R16, R22, 1 ;  /* 0x3ff000001010742b */ /* 0x000fd40000000016 */
[----:B------:R-:W-:Y:S02]  /*0c70*/  IMAD R19, R12, 0x100000, R17 ;  /* 0x001000000c137824 */ /* 0x000fe400078e0211 */
[----:B------:R-:W-:Y:S01]  /*0c80*/  IMAD.MOV.U32 R18, RZ, RZ, R16 ;  /* 0x000000ffff127224 */ /* 0x000fe200078e0010 */
[----:B------:R-:W-:Y:S06]  /*0c90*/  @!P0 BRA `(.L_x_4) ;  /* 0x0000000000308947 */ /* 0x000fec0003800000 */
[----:B------:R-:W-:Y:S01]  /*0ca0*/  FSETP.GEU.AND P1, PT, |R15|, 4.2275390625, PT ;  /* 0x408748000f00780b */ /* 0x000fe20003f2e200 */
[C---:B------:R-:W-:Y:S02]  /*0cb0*/  DADD R18, R14.reuse, +INF ;  /* 0x7ff000000e127429 */ /* 0x040fe40000000000 */
[----:B------:R-:W-:-:S08]  /*0cc0*/  DSETP.GEU.AND P0, PT, R14, RZ, PT ;  /* 0x000000ff0e00722a */ /* 0x000fd00003f0e000 */
[----:B------:R-:W-:Y:S02]  /*0cd0*/  FSEL R18, R18, RZ, P0 ;  /* 0x000000ff12127208 */ /* 0x000fe40000000000 */
[----:B------:R-:W-:Y:S02]  /*0ce0*/  @!P1 LEA.HI R13, R12, R12, RZ, 0x1 ;  /* 0x0000000c0c0d9211 */ /* 0x000fe400078f08ff */
[----:B------:R-:W-:Y:S02]  /*0cf0*/  FSEL R19, R19, RZ, P0 ;  /* 0x000000ff13137208 */ /* 0x000fe40000000000 */
[----:B------:R-:W-:-:S04]  /*0d00*/  @!P1 SHF.R.S32.HI R13, RZ, 0x1, R13 ;  /* 0x00000001ff0d9819 */ /* 0x000fc8000001140d */
[----:B------:R-:W-:Y:S01]  /*0d10*/  @!P1 LEA R17, R13, R17, 0x14 ;  /* 0x000000110d119211 */ /* 0x000fe200078ea0ff */
[----:B------:R-:W-:-:S05]  /*0d20*/  @!P1 IMAD.IADD R12, R12, 0x1, -R13 ;  /* 0x000000010c0c9824 */ /* 0x000fca00078e0a0d */
[----:B------:R-:W-:Y:S01]  /*0d30*/  @!P1 LEA R13, R12, 0x3ff00000, 0x14 ;  /* 0x3ff000000c0d9811 */ /* 0x000fe200078ea0ff */
[----:B------:R-:W-:-:S06]  /*0d40*/  @!P1 IMAD.MOV.U32 R12, RZ, RZ, RZ ;  /* 0x000000ffff0c9224 */ /* 0x000fcc00078e00ff */
[----:B------:R-:W-:-:S11]  /*0d50*/  @!P1 DMUL R18, R16, R12 ;  /* 0x0000000c10129228 */ /* 0x000fd60000000000 */
.L_x_4:
[----:B------:R-:W-:Y:S01]  /*0d60*/  DFMA R20, R20, R18, R18 ;  /* 0x000000121414722b */ /* 0x000fe20000000012 */
[----:B------:R-:W-:Y:S01]  /*0d70*/  IMAD.MOV.U32 R12, RZ, RZ, R0 ;  /* 0x000000ffff0c7224 */ /* 0x000fe200078e0000 */
[----:B------:R-:W-:Y:S01]  /*0d80*/  DSETP.NEU.AND P0, PT, |R18|, +INF , PT ;  /* 0x7ff000001200742a */ /* 0x000fe20003f0d200 */
[----:B------:R-:W-:-:S07]  /*0d90*/  IMAD.MOV.U32 R13, RZ, RZ, 0x0 ;  /* 0x00000000ff0d7424 */ /* 0x000fce00078e00ff */
[----:B------:R-:W-:Y:S02]  /*0da0*/  FSEL R14, R18, R20, !P0 ;  /* 0x00000014120e7208 */ /* 0x000fe40004000000 */
[----:B------:R-:W-:Y:S01]  /*0db0*/  FSEL R18, R19, R21, !P0 ;  /* 0x0000001513127208 */ /* 0x000fe20004000000 */
[----:B------:R-:W-:Y:S06]  /*0dc0*/  RET.REL.NODEC R12 `(_Z8func_GPUPfS_S_i) ;  /* 0xfffffff00c8c7950 */ /* 0x000fec0003c3ffff */
.L_x_5:
[----:B------:R-:W-:-:S00]  /*0dd0*/  BRA `(.L_x_5) ;  /* 0xfffffffc00fc7947 */ /* 0x000fc0000383ffff */
[----:B------:R-:W-:-:S00]  /*0de0*/  NOP ;  /* 0x0000000000007918 */ /* 0x000fc00000000000 */
        /* <DEDUP_REMOVED lines=9> */
.L_x_40:


//--------------------- .text._Z15generate_randomPfiffm --------------------------
	.section	.text._Z15generate_randomPfiffm,"ax",@progbits
	.align	128
        .global         _Z15generate_randomPfiffm
        .type           _Z15generate_randomPfiffm,@function
        .size           _Z15generate_randomPfiffm,(.L_x_42 - _Z15generate_randomPfiffm)
        .other          _Z15generate_randomPfiffm,@"STO_CUDA_ENTRY STV_DEFAULT"
_Z15generate_randomPfiffm:
.text._Z15generate_randomPfiffm:
[----:B------:R-:W0:Y:S08]  /*0000*/  LDC R1, c[0x0][0x37c] ;  /* 0x0000df00ff017b82 */ /* 0x000e300000000800 */
[----:B------:R-:W1:Y:S01]  /*0010*/  LDC.64 R2, c[0x0][0x398] ;  /* 0x0000e600ff027b82 */ /* 0x000e620000000a00 */
[----:B------:R-:W2:Y:S01]  /*0020*/  S2R R9, SR_TID.X ;  /* 0x0000000000097919 */ /* 0x000ea20000002100 */
[----:B0-----:R-:W-:Y:S01]  /*0030*/  VIADD R1, R1, 0xffffffd0 ;  /* 0xffffffd001017836 */ /* 0x001fe20000000000 */
[----:B------:R-:W0:Y:S01]  /*0040*/  LDCU.64 UR6, c[0x0][0x358] ;  /* 0x00006b00ff0677ac */ /* 0x000e220008000a00 */
[----:B------:R-:W-:Y:S04]  /*0050*/  BSSY.RECONVERGENT B0, `(.L_x_6) ;  /* 0x0000264000007945 */ /* 0x000fe80003800200 */
[----:B------:R-:W2:Y:S08]  /*0060*/  S2UR UR4, SR_CTAID.X ;  /* 0x00000000000479c3 */ /* 0x000eb00000002500 */
[----:B------:R-:W2:Y:S01]  /*0070*/  LDC R12, c[0x0][0x360] ;  /* 0x0000d800ff0c7b82 */ /* 0x000ea20000000800 */
[----:B-1----:R-:W-:-:S02]  /*0080*/  LOP3.LUT R0, R2, 0xaad26b49, RZ, 0x3c, !PT ;  /* 0xaad26b4902007812 */ /* 0x002fc400078e3cff */
[----:B------:R-:W-:-:S03]  /*0090*/  LOP3.LUT R2, R3, 0xf7dcefdd, RZ, 0x3c, !PT ;  /* 0xf7dcefdd03027812 */ /* 0x000fc600078e3cff */
[----:B------:R-:W-:Y:S02]  /*00a0*/  IMAD R0, R0, 0x4182bed5, RZ ;  /* 0x4182bed500007824 */ /* 0x000fe400078e02ff */
[----:B------:R-:W-:Y:S02]  /*00b0*/  IMAD R5, R2, -0x658354e5, RZ ;  /* 0x9a7cab1b02057824 */ /* 0x000fe400078e02ff */
[C---:B------:R-:W-:Y:S01]  /*00c0*/  VIADD R7, R0.reuse, 0x75bcd15 ;  /* 0x075bcd1500077836 */ /* 0x040fe20000000000 */
[C---:B------:R-:W-:Y:S01]  /*00d0*/  LOP3.LUT R2, R0.reuse, 0x159a55e5, RZ, 0x3c, !PT ;  /* 0x159a55e500027812 */ /* 0x040fe200078e3cff */
[C---:B------:R-:W-:Y:S01]  /*00e0*/  VIADD R3, R5.reuse, 0x1f123bb5 ;  /* 0x1f123bb505037836 */ /* 0x040fe20000000000 */
[C---:B------:R-:W-:Y:S02]  /*00f0*/  IADD3 R6, PT, PT, R0.reuse, 0x64f0c9, R5 ;  /* 0x0064f0c900067810 */ /* 0x040fe40007ffe005 */
[----:B------:R-:W-:Y:S01]  /*0100*/  LOP3.LUT R4, R5, 0x5491333, RZ, 0x3c, !PT ;  /* 0x0549133305047812 */ /* 0x000fe200078e3cff */
[----:B------:R-:W-:Y:S01]  /*0110*/  VIADD R5, R0, 0x583f19 ;  /* 0x00583f1900057836 */ /* 0x000fe20000000000 */
[----:B------:R1:W-:Y:S01]  /*0120*/  STL.64 [R1+0x8], R2 ;  /* 0x0000080201007387 */ /* 0x0003e20000100a00 */
[----:B--2---:R-:W-:-:S03]  /*0130*/  IMAD R0, R12, UR4, R9 ;  /* 0x000000040c007c24 */ /* 0x004fc6000f8e0209 */
[----:B------:R1:W-:Y:S02]  /*0140*/  STL.64 [R1], R6 ;  /* 0x0000000601007387 */ /* 0x0003e40000100a00 */
[----:B------:R-:W-:Y:S02]  /*0150*/  ISETP.NE.AND P0, PT, R0, RZ, PT ;  /* 0x000000ff0000720c */ /* 0x000fe40003f05270 */
[----:B------:R1:W-:Y:S01]  /*0160*/  STL.64 [R1+0x10], R4 ;  /* 0x0000100401007387 */ /* 0x0003e20000100a00 */
[----:B------:R-:W-:-:S10]  /*0170*/  SHF.R.S32.HI R8, RZ, 0x1f, R0 ;  /* 0x0000001fff087819 */ /* 0x000fd40000011400 */
[----:B0-----:R-:W-:Y:S05]  /*0180*/  @!P0 BRA `(.L_x_7) ;  /* 0x0000002400408947 */ /* 0x001fea0003800000 */
[----:B------:R-:W-:Y:S02]  /*0190*/  IMAD.MOV.U32 R16, RZ, RZ, R8 ;  /* 0x000000ffff107224 */ /* 0x000fe400078e0008 */
[----:B------:R-:W-:Y:S02]  /*01a0*/  IMAD.MOV.U32 R14, RZ, RZ, RZ ;  /* 0x000000ffff0e7224 */ /* 0x000fe400078e00ff */
[----:B------:R-:W-:-:S07]  /*01b0*/  IMAD.MOV.U32 R13, RZ, RZ, R0 ;  /* 0x000000ffff0d7224 */ /* 0x000fce00078e0000 */
.L_x_16:
[----:B------:R-:W-:Y:S01]  /*01c0*/  LOP3.LUT R19, R13, 0x3, RZ, 0xc0, !PT ;  /* 0x000000030d137812 */ /* 0x000fe200078ec0ff */
[----:B------:R-:W-:Y:S03]  /*01d0*/  BSSY.RECONVERGENT B1, `(.L_x_8) ;  /* 0x0000245000017945 */ /* 0x000fe60003800200 */
[----:B------:R-:W-:-:S04]  /*01e0*/  ISETP.NE.U32.AND P0, PT, R19, RZ, PT ;  /* 0x000000ff1300720c */ /* 0x000fc80003f05070 */
[----:B------:R-:W-:-:S13]  /*01f0*/  ISETP.NE.AND.EX P0, PT, RZ, RZ, PT, P0 ;  /* 0x000000ffff00720c */ /* 0x000fda0003f05300 */
[----:B0-23--:R-:W-:Y:S05]  /*0200*/  @!P0 BRA `(.L_x_9) ;  /* 0x0000002400048947 */ /* 0x00dfea0003800000 */
[----:B------:R-:W0:Y:S01]  /*0210*/  LDC.64 R8, c[0x4][RZ] ;  /* 0x01000000ff087b82 */ /* 0x000e220000000a00 */
[----:B------:R-:W-:Y:S01]  /*0220*/  IMAD.MOV.U32 R18, RZ, RZ, RZ ;  /* 0x000000ffff127224 */ /* 0x000fe200078e00ff */
[----:B-1----:R-:W-:Y:S02]  /*0230*/  CS2R R4, SRZ ;  /* 0x0000000000047805 */ /* 0x002fe4000001ff00 */
[----:B------:R-:W-:Y:S01]  /*0240*/  CS2R R2, SRZ ;  /* 0x0000000000027805 */ /* 0x000fe2000001ff00 */
[----:B------:R-:W-:Y:S02]  /*0250*/  IMAD.MOV.U32 R7, RZ, RZ, RZ ;  /* 0x000000ffff077224 */ /* 0x000fe400078e00ff */
[----:B0-----:R-:W-:-:S07]  /*0260*/  IMAD.WIDE.U32 R8, R14, 0xc80, R8 ;  /* 0x00000c800e087825 */ /* 0x001fce00078e0008 */
.L_x_11:
[----:B------:R-:W-:-:S06]  /*0270*/  IMAD R15, R18, 0x4, R1 ;  /* 0x00000004120f7824 */ /* 0x000fcc00078e0201 */
[----:B------:R-:W5:Y:S01]  /*0280*/  LDL R15, [R15+0x4] ;  /* 0x000004000f0f7983 */ /* 0x000f620000100800 */
[----:B------:R-:W-:Y:S01]  /*0290*/  IMAD.SHL.U32 R17, R18, 0x20, RZ ;  /* 0x0000002012117824 */ /* 0x000fe200078e00ff */
[----:B------:R-:W-:-:S06]  /*02a0*/  UMOV UR4, URZ ;  /* 0x000000ff00047c82 */ /* 0x000fcc0008000000 */
.L_x_10:
[----:B-----5:R-:W-:Y:S01]  /*02b0*/  SHF.R.U32.HI R22, RZ, UR4, R15 ;  /* 0x00000004ff167c19 */ /* 0x020fe2000801160f */
[----:B------:R-:W-:-:S03]  /*02c0*/  VIADD R10, R17, UR4 ;  /* 0x00000004110a7c36 */ /* 0x000fc60008000000 */
[----:B------:R-:W-:-:S04]  /*02d0*/  LOP3.LUT R11, R22, 0x1, RZ, 0xc0, !PT ;  /* 0x00000001160b7812 */ /* 0x000fc800078ec0ff */
[----:B------:R-:W-:Y:S01]  /*02e0*/  ISETP.NE.U32.AND P0, PT, R11, 0x1, PT ;  /* 0x000000010b00780c */ /* 0x000fe20003f05070 */
[----:B------:R-:W-:-:S03]  /*02f0*/  IMAD R11, R10, 0x5, RZ ;  /* 0x000000050a0b7824 */ /* 0x000fc600078e02ff */
[----:B------:R-:W-:Y:S01]  /*0300*/  R2P PR, R22, 0x7e ;  /* 0x0000007e16007804 */ /* 0x000fe20000000000 */
[----:B------:R-:W-:-:S08]  /*0310*/  IMAD.WIDE.U32 R10, R11, 0x4, R8 ;  /* 0x000000040b0a7825 */ /* 0x000fd000078e0008 */
[----:B------:R-:W2:Y:S04]  /*0320*/  @!P0 LDG.E R20, desc[UR6][R10.64+0x10] ;  /* 0x000010060a148981 */ /* 0x000ea8000c1e1900 */
[----:B------:R-:W3:Y:S04]  /*0330*/  @P1 LDG.E R24, desc[UR6][R10.64+0x24] ;  /* 0x000024060a181981 */ /* 0x000ee8000c1e1900 */
[----:B------:R-:W4:Y:S04]  /*0340*/  @P2 LDG.E R26, desc[UR6][R10.64+0x38] ;  /* 0x000038060a1a2981 */ /* 0x000f28000c1e1900 */
[----:B------:R-:W4:Y:S04]  /*0350*/  @P3 LDG.E R28, desc[UR6][R10.64+0x4c] ;  /* 0x00004c060a1c3981 */ /* 0x000f28000c1e1900 */
[----:B------:R-:W4:Y:S04]  /*0360*/  @!P0 LDG.E R21, desc[UR6][R10.64+0x4] ;  /* 0x000004060a158981 */ /* 0x000f28000c1e1900 */
[----:B------:R-:W4:Y:S01]  /*0370*/  @P1 LDG.E R23, desc[UR6][R10.64+0x20] ;  /* 0x000020060a171981 */ /* 0x000f22000c1e1900 */
[----:B--2---:R-:W-:-:S03]  /*0380*/  @!P0 LOP3.LUT R5, R5, R20, RZ, 0x3c, !PT ;  /* 0x0000001405058212 */ /* 0x004fc600078e3cff */
[----:B------:R-:W2:Y:S01]  /*0390*/  @!P0 LDG.E R20, desc[UR6][R10.64] ;  /* 0x000000060a148981 */ /* 0x000ea2000c1e1900 */
[----:B---3--:R-:W-:-:S03]  /*03a0*/  @P1 LOP3.LUT R5, R5, R24, RZ, 0x3c, !PT ;  /* 0x0000001805051212 */ /* 0x008fc600078e3cff */
[----:B------:R-:W3:Y:S01]  /*03b0*/  @P4 LDG.E R24, desc[UR6][R10.64+0x60] ;  /* 0x000060060a184981 */ /* 0x000ee2000c1e1900 */
[----:B----4-:R-:W-:-:S03]  /*03c0*/  @P2 LOP3.LUT R5, R5, R26, RZ, 0x3c, !PT ;  /* 0x0000001a05052212 */ /* 0x010fc600078e3cff */
[----:B------:R-:W4:Y:S01]  /*03d0*/  @P5 LDG.E R26, desc[UR6][R10.64+0x74] ;  /* 0x000074060a1a5981 */ /* 0x000f22000c1e1900 */
[----:B------:R-:W-:Y:S02]  /*03e0*/  @P3 LOP3.LUT R5, R5, R28, RZ, 0x3c, !PT ;  /* 0x0000001c05053212 */ /* 0x000fe400078e3cff */
[----:B------:R-:W-:Y:S02]  /*03f0*/  @!P0 LOP3.LUT R2, R2, R21, RZ, 0x3c, !PT ;  /* 0x0000001502028212 */ /* 0x000fe400078e3cff */
[----:B------:R-:W4:Y:S01]  /*0400*/  @!P0 LDG.E R21, desc[UR6][R10.64+0xc] ;  /* 0x00000c060a158981 */ /* 0x000f22000c1e1900 */
[----:B--2---:R-:W-:-:S03]  /*0410*/  @!P0 LOP3.LUT R7, R7, R20, RZ, 0x3c, !PT ;  /* 0x0000001407078212 */ /* 0x004fc600078e3cff */
[----:B------:R-:W2:Y:S01]  /*0420*/  @!P0 LDG.E R20, desc[UR6][R10.64+0x8] ;  /* 0x000008060a148981 */ /* 0x000ea2000c1e1900 */
[----:B---3--:R-:W-:-:S03]  /*0430*/  @P4 LOP3.LUT R5, R5, R24, RZ, 0x3c, !PT ;  /* 0x0000001805054212 */ /* 0x008fc600078e3cff */
[----:B------:R-:W3:Y:S01]  /*0440*/  @P1 LDG.E R24, desc[UR6][R10.64+0x14] ;  /* 0x000014060a181981 */ /* 0x000ee2000c1e1900 */
[----:B----4-:R-:W-:-:S03]  /*0450*/  @!P0 LOP3.LUT R4, R4, R21, RZ, 0x3c, !PT ;  /* 0x0000001504048212 */ /* 0x010fc600078e3cff */
[----:B------:R-:W4:Y:S01]  /*0460*/  @P1 LDG.E R21, desc[UR6][R10.64+0x18] ;  /* 0x000018060a151981 */ /* 0x000f22000c1e1900 */
[----:B--2---:R-:W-:-:S03]  /*0470*/  @!P0 LOP3.LUT R3, R3, R20, RZ, 0x3c, !PT ;  /* 0x0000001403038212 */ /* 0x004fc600078e3cff */
[----:B------:R-:W2:Y:S01]  /*0480*/  @P1 LDG.E R20, desc[UR6][R10.64+0x1c] ;  /* 0x00001c060a141981 */ /* 0x000ea2000c1e1900 */
[----:B---3--:R-:W-:-:S03]  /*0490*/  @P1 LOP3.LUT R7, R7, R24, RZ, 0x3c, !PT ;  /* 0x0000001807071212 */ /* 0x008fc600078e3cff */
[----:B------:R-:W3:Y:S01]  /*04a0*/  @P2 LDG.E R24, desc[UR6][R10.64+0x28] ;  /* 0x000028060a182981 */ /* 0x000ee2000c1e1900 */
[----:B------:R-:W-:-:S03]  /*04b0*/  @P1 LOP3.LUT R4, R4, R23, RZ, 0x3c, !PT ;  /* 0x0000001704041212 */ /* 0x000fc600078e3cff */
[----:B------:R-:W3:Y:S01]  /*04c0*/  @P2 LDG.E R23, desc[UR6][R10.64+0x34] ;  /* 0x000034060a172981 */ /* 0x000ee2000c1e1900 */
[----:B----4-:R-:W-:-:S03]  /*04d0*/  @P1 LOP3.LUT R2, R2, R21, RZ, 0x3c, !PT ;  /* 0x0000001502021212 */ /* 0x010fc600078e3cff */
[----:B------:R-:W4:Y:S01]  /*04e0*/  @P2 LDG.E R21, desc[UR6][R10.64+0x2c] ;  /* 0x00002c060a152981 */ /* 0x000f22000c1e1900 */
[----:B--2---:R-:W-:-:S03]  /*04f0*/  @P1 LOP3.LUT R3, R3, R20, RZ, 0x3c, !PT ;  /* 0x0000001403031212 */ /* 0x004fc600078e3cff */
        /* <DEDUP_REMOVED lines=27> */
[----:B------:R-:W-:Y:S02]  /*06b0*/  LOP3.LUT P0, RZ, R22, 0x80, RZ, 0xc0, !PT ;  /* 0x0000008016ff7812 */ /* 0x000fe4000780c0ff */
[----:B------:R-:W-:Y:S02]  /*06c0*/  @P5 LOP3.LUT R4, R4, R23, RZ, 0x3c, !PT ;  /* 0x0000001704045212 */ /* 0x000fe400078e3cff */
        /* <DEDUP_REMOVED lines=17> */
[----:B------:R-:W-:Y:S02]  /*07e0*/  @P6 LOP3.LUT R5, R5, R26, RZ, 0x3c, !PT ;  /* 0x0000001a05056212 */ /* 0x000fe400078e3cff */
[----:B------:R-:W-:Y:S02]  /*07f0*/  @P0 LOP3.LUT R4, R4, R23, RZ, 0x3c, !PT ;  /* 0x0000001704040212 */ /* 0x000fe400078e3cff */
[----:B----4-:R-:W-:Y:S02]  /*0800*/  @P0 LOP3.LUT R2, R2, R21, RZ, 0x3c, !PT ;  /* 0x0000001502020212 */ /* 0x010fe400078e3cff */
[----:B--2---:R-:W-:Y:S02]  /*0810*/  @P0 LOP3.LUT R3, R3, R20, RZ, 0x3c, !PT ;  /* 0x0000001403030212 */ /* 0x004fe400078e3cff */
[----:B---3--:R-:W-:Y:S02]  /*0820*/  @P0 LOP3.LUT R5, R5, R24, RZ, 0x3c, !PT ;  /* 0x0000001805050212 */ /* 0x008fe400078e3cff */
[----:B------:R-:W-:-:S13]  /*0830*/  R2P PR, R22.B1, 0x7f ;  /* 0x0000007f16007804 */ /* 0x000fda0000001000 */
[----:B------:R-:W2:Y:S04]  /*0840*/  @P0 LDG.E R20, desc[UR6][R10.64+0xa0] ;  /* 0x0000a0060a140981 */ /* 0x000ea8000c1e1900 */
[----:B------:R-:W3:Y:S04]  /*0850*/  @P0 LDG.E R21, desc[UR6][R10.64+0xa4] ;  /* 0x0000a4060a150981 */ /* 0x000ee8000c1e1900 */
[----:B------:R-:W4:Y:S04]  /*0860*/  @P0 LDG.E R23, desc[UR6][R10.64+0xac] ;  /* 0x0000ac060a170981 */ /* 0x000f28000c1e1900 */
[----:B------:R-:W4:Y:S01]  /*0870*/  @P0 LDG.E R24, desc[UR6][R10.64+0xb0] ;  /* 0x0000b0060a180981 */ /* 0x000f22000c1e1900 */
[----:B--2---:R-:W-:-:S03]  /*0880*/  @P0 LOP3.LUT R7, R7, R20, RZ, 0x3c, !PT ;  /* 0x0000001407070212 */ /* 0x004fc600078e3cff */
[----:B------:R-:W2:Y:S01]  /*0890*/  @P0 LDG.E R20, desc[UR6][R10.64+0xa8] ;  /* 0x0000a8060a140981 */ /* 0x000ea2000c1e1900 */
[----:B---3--:R-:W-:-:S03]  /*08a0*/  @P0 LOP3.LUT R2, R2, R21, RZ, 0x3c, !PT ;  /* 0x0000001502020212 */ /* 0x008fc600078e3cff */
[----:B------:R-:W3:Y:S01]  /*08b0*/  @P1 LDG.E R21, desc[UR6][R10.64+0xb8] ;  /* 0x0000b8060a151981 */ /* 0x000ee2000c1e1900 */
[----:B----4-:R-:W-:-:S03]  /*08c0*/  @P0 LOP3.LUT R4, R4, R23, RZ, 0x3c, !PT ;  /* 0x0000001704040212 */ /* 0x010fc600078e3cff */
[----:B------:R-:W4:Y:S01]  /*08d0*/  @P1 LDG.E R23, desc[UR6][R10.64+0xc0] ;  /* 0x0000c0060a171981 */ /* 0x000f22000c1e1900 */
[----:B------:R-:W-:-:S03]  /*08e0*/  @P0 LOP3.LUT R5, R5, R24, RZ, 0x3c, !PT ;  /* 0x0000001805050212 */ /* 0x000fc600078e3cff */
[----:B------:R-:W4:Y:S01]  /*08f0*/  @P1 LDG.E R24, desc[UR6][R10.64+0xbc] ;  /* 0x0000bc060a181981 */ /* 0x000f22000c1e1900 */
[----:B--2---:R-:W-:-:S03]  /*0900*/  @P0 LOP3.LUT R3, R3, R20, RZ, 0x3c, !PT ;  /* 0x0000001403030212 */ /* 0x004fc600078e3cff */
[----:B------:R-:W2:Y:S01]  /*0910*/  @P1 LDG.E R20, desc[UR6][R10.64+0xb4] ;  /* 0x0000b4060a141981 */ /* 0x000ea2000c1e1900 */
[----:B------:R-:W-:Y:S02]  /*0920*/  LOP3.LUT P0, RZ, R22, 0x8000, RZ, 0xc0, !PT ;  /* 0x0000800016ff7812 */ /* 0x000fe4000780c0ff */
[----:B---3--:R-:W-:Y:S01]  /*0930*/  @P1 LOP3.LUT R2, R2, R21, RZ, 0x3c, !PT ;  /* 0x0000001502021212 */ /* 0x008fe200078e3cff */
[----:B------:R-:W3:Y:S01]  /*0940*/  @P2 LDG.E R22, desc[UR6][R10.64+0xc8] ;  /* 0x0000c8060a162981 */ /* 0x000ee2000c1e1900 */
[----:B----4-:R-:W-:-:S03]  /*0950*/  @P1 LOP3.LUT R4, R4, R23, RZ, 0x3c, !PT ;  /* 0x0000001704041212 */ /* 0x010fc600078e3cff */
[----:B------:R-:W4:Y:S01]  /*0960*/  @P2 LDG.E R21, desc[UR6][R10.64+0xcc] ;  /* 0x0000cc060a152981 */ /* 0x000f22000c1e1900 */
[----:B------:R-:W-:-:S03]  /*0970*/  @P1 LOP3.LUT R3, R3, R24, RZ, 0x3c, !PT ;  /* 0x0000001803031212 */ /* 0x000fc600078e3cff */
[----:B------:R-:W4:Y:S04]  /*0980*/  @P2 LDG.E R24, desc[UR6][R10.64+0xd0] ;  /* 0x0000d0060a182981 */ /* 0x000f28000c1e1900 */
        /* <DEDUP_REMOVED lines=10> */
[----:B------:R-:W-:-:S03]  /*0a30*/  @P2 LOP3.LUT R4, R4, R23, RZ, 0x3c, !PT ;  /* 0x0000001704042212 */ /* 0x000fc600078e3cff */
        /* <DEDUP_REMOVED lines=43> */
[----:B------:R-:W-:-:S04]  /*0cf0*/  UIADD3 UR4, UPT, UPT, UR4, 0x10, URZ ;  /* 0x0000001004047890 */ /* 0x000fc8000fffe0ff */
[----:B------:R-:W-:Y:S01]  /*0d00*/  UISETP.NE.AND UP0, UPT, UR4, 0x20, UPT ;  /* 0x000000200400788c */ /* 0x000fe2000bf05270 */
[----:B---3--:R-:W-:Y:S02]  /*0d10*/  @P0 LOP3.LUT R7, R7, R22, RZ, 0x3c, !PT ;  /* 0x0000001607070212 */ /* 0x008fe400078e3cff */
[----:B----4-:R-:W-:Y:S02]  /*0d20*/  @P0 LOP3.LUT R2, R2, R21, RZ, 0x3c, !PT ;  /* 0x0000001502020212 */ /* 0x010fe400078e3cff */
[----:B------:R-:W-:Y:S02]  /*0d30*/  @P0 LOP3.LUT R3, R3, R24, RZ, 0x3c, !PT ;  /* 0x0000001803030212 */ /* 0x000fe400078e3cff */
[----:B------:R-:W-:Y:S02]  /*0d40*/  @P0 LOP3.LUT R4, R4, R23, RZ, 0x3c, !PT ;  /* 0x0000001704040212 */ /* 0x000fe400078e3cff */
[----:B--2---:R-:W-:-:S04]  /*0d50*/  @P6 LOP3.LUT R5, R5, R20, RZ, 0x3c, !PT ;  /* 0x0000001405056212 */ /* 0x004fc800078e3cff */
[----:B------:R-:W-:Y:S01]  /*0d60*/  @P0 LOP3.LUT R5, R5, R26, RZ, 0x3c, !PT ;  /* 0x0000001a05050212 */ /* 0x000fe200078e3cff */
[----:B------:R-:W-:Y:S06]  /*0d70*/  BRA.U UP0, `(.L_x_10) ;  /* 0xfffffff5004c7547 */ /* 0x000fec000b83ffff */
[----:B------:R-:W-:-:S05]  /*0d80*/  VIADD R18, R18, 0x1 ;  /* 0x0000000112127836 */ /* 0x000fca0000000000 */
[----:B------:R-:W-:-:S13]  /*0d90*/  ISETP.NE.AND P0, PT, R18, 0x5, PT ;  /* 0x000000051200780c */ /* 0x000fda0003f05270 */
[----:B------:R-:W-:Y:S05]  /*0da0*/  @P0 BRA `(.L_x_11) ;  /* 0xfffffff400300947 */ /* 0x000fea000383ffff */
[----:B------:R0:W-:Y:S01]  /*0db0*/  STL [R1+0x4], R7 ;  /* 0x0000040701007387 */ /* 0x0001e20000100800 */
[----:B------:R-:W-:-:S03]  /*0dc0*/  ISETP.NE.U32.AND P0, PT, R19, 0x1, PT ;  /* 0x000000011300780c */ /* 0x000fc60003f05070 */
[----:B------:R0:W-:Y:S01]  /*0dd0*/  STL.64 [R1+0x8], R2 ;  /* 0x0000080201007387 */ /* 0x0001e20000100a00 */
[----:B------:R-:W-:-:S03]  /*0de0*/  ISETP.NE.AND.EX P0, PT, RZ, RZ, PT, P0 ;  /* 0x000000ffff00720c */ /* 0x000fc60003f05300 */
[----:B------:R0:W-:Y:S10]  /*0df0*/  STL.64 [R1+0x10], R4 ;  /* 0x0000100401007387 */ /* 0x0001f40000100a00 */
[----:B------:R-:W-:Y:S05]  /*0e00*/  @!P0 BRA `(.L_x_9) ;  /* 0x0000001800048947 */ /* 0x000fea0003800000 */
[----:B------:R-:W-:Y:S01]  /*0e10*/  UMOV UR4, URZ ;  /* 0x000000ff00047c82 */ /* 0x000fe20008000000 */
[----:B------:R-:W-:Y:S01]  /*0e20*/  UMOV UR5, URZ ;  /* 0x000000ff00057c82 */ /* 0x000fe20008000000 */
[----:B------:R-:W-:Y:S02]  /*0e30*/  IMAD.MOV.U32 R18, RZ, RZ, RZ ;  /* 0x000000ffff127224 */ /* 0x000fe400078e00ff */
[----:B0-----:R-:W-:Y:S02]  /*0e40*/  IMAD.MOV.U32 R7, RZ, RZ, RZ ;  /* 0x000000ffff077224 */ /* 0x001fe400078e00ff */
[----:B------:R-:W-:Y:S02]  /*0e50*/  IMAD.U32 R5, RZ, RZ, UR4 ;  /* 0x00000004ff057e24 */ /* 0x000fe4000f8e00ff */
[----:B------:R-:W-:Y:S02]  /*0e60*/  IMAD.U32 R4, RZ, RZ, UR5 ;  /* 0x00000005ff047e24 */ /* 0x000fe4000f8e00ff */
[----:B------:R-:W-:-:S02]  /*0e70*/  IMAD.U32 R3, RZ, RZ, UR4 ;  /* 0x00000004ff037e24 */ /* 0x000fc4000f8e00ff */
[----:B------:R-:W-:-:S07]  /*0e80*/  IMAD.U32 R2, RZ, RZ, UR5 ;  /* 0x00000005ff027e24 */ /* 0x000fce000f8e00ff */
.L_x_13:
[----:B------:R-:W-:-:S06]  /*0e90*/  IMAD R15, R18, 0x4, R1 ;  /* 0x00000004120f7824 */ /* 0x000fcc00078e0201 */
[----:B------:R-:W5:Y:S01]  /*0ea0*/  LDL R15, [R15+0x4] ;  /* 0x000004000f0f7983 */ /* 0x000f620000100800 */
[----:B------:R-:W-:Y:S01]  /*0eb0*/  IMAD.SHL.U32 R17, R18, 0x20, RZ ;  /* 0x0000002012117824 */ /* 0x000fe200078e00ff */
[----:B------:R-:W-:-:S06]  /*0ec0*/  UMOV UR4, URZ ;  /* 0x000000ff00047c82 */ /* 0x000fcc0008000000 */
.L_x_12:
        /* <DEDUP_REMOVED lines=181> */
[----:B------:R-:W-:Y:S05]  /*1a20*/  @P0 BRA `(.L_x_9) ;  /* 0x0000000800fc0947 */ /* 0x000fea0003800000 */
[----:B------:R-:W-:Y:S01]  /*1a30*/  UMOV UR4, URZ ;  /* 0x000000ff00047c82 */ /* 0x000fe20008000000 */
[----:B------:R-:W-:Y:S01]  /*1a40*/  UMOV UR5, URZ ;  /* 0x000000ff00057c82 */ /* 0x000fe20008000000 */
[----:B------:R-:W-:Y:S02]  /*1a50*/  IMAD.MOV.U32 R18, RZ, RZ, RZ ;  /* 0x000000ffff127224 */ /* 0x000fe400078e00ff */
[----:B--2---:R-:W-:Y:S02]  /*1a60*/  IMAD.MOV.U32 R7, RZ, RZ, RZ ;  /* 0x000000ffff077224 */ /* 0x004fe400078e00ff */
[----:B------:R-:W-:Y:S02]  /*1a70*/  IMAD.U32 R5, RZ, RZ, UR4 ;  /* 0x00000004ff057e24 */ /* 0x000fe4000f8e00ff */
[----:B------:R-:W-:Y:S02]  /*1a80*/  IMAD.U32 R4, RZ, RZ, UR5 ;  /* 0x00000005ff047e24 */ /* 0x000fe4000f8e00ff */
[----:B------:R-:W-:-:S02]  /*1a90*/  IMAD.U32 R3, RZ, RZ, UR4 ;  /* 0x00000004ff037e24 */ /* 0x000fc4000f8e00ff */
[----:B------:R-:W-:-:S07]  /*1aa0*/  IMAD.U32 R2, RZ, RZ, UR5 ;  /* 0x00000005ff027e24 */ /* 0x000fce000f8e00ff */
.L_x_15:
[----:B------:R-:W-:-:S06]  /*1ab0*/  IMAD R15, R18, 0x4, R1 ;  /* 0x00000004120f7824 */ /* 0x000fcc00078e0201 */
[----:B------:R-:W5:Y:S01]  /*1ac0*/  LDL R15, [R15+0x4] ;  /* 0x000004000f0f7983 */ /* 0x000f620000100800 */
[----:B------:R-:W-:Y:S01]  /*1ad0*/  IMAD.SHL.U32 R17, R18, 0x20, RZ ;  /* 0x0000002012117824 */ /* 0x000fe200078e00ff */
[----:B------:R-:W-:-:S06]  /*1ae0*/  UMOV UR4, URZ ;  /* 0x000000ff00047c82 */ /* 0x000fcc0008000000 */
.L_x_14:
        /* <DEDUP_REMOVED lines=8> */
[----:B------:R-:W3:Y:S04]  /*1b70*/  @!P0 LDG.E R20, desc[UR6][R10.64] ;  /* 0x000000060a148981 */ /* 0x000ee8000c1e1900 */
[----:B------:R-:W4:Y:S04]  /*1b80*/  @P1 LDG.E R24, desc[UR6][R10.64+0x24] ;  /* 0x000024060a181981 */ /* 0x000f28000c1e1900 */
[----:B------:R-:W4:Y:S04]  /*1b90*/  @P2 LDG.E R26, desc[UR6][R10.64+0x38] ;  /* 0x000038060a1a2981 */ /* 0x000f28000c1e1900 */
[----:B------:R-:W4:Y:S04]  /*1ba0*/  @P3 LDG.E R28, desc[UR6][R10.64+0x4c] ;  /* 0x00004c060a1c3981 */ /* 0x000f28000c1e1900 */
[----:B------:R-:W4:Y:S04]  /*1bb0*/  @!P0 LDG.E R19, desc[UR6][R10.64+0x4] ;  /* 0x000004060a138981 */ /* 0x000f28000c1e1900 */
[----:B------:R-:W4:Y:S04]  /*1bc0*/  @!P0 LDG.E R21, desc[UR6][R10.64+0xc] ;  /* 0x00000c060a158981 */ /* 0x000f28000c1e1900 */
[----:B------:R-:W4:Y:S01]  /*1bd0*/  @P4 LDG.E R25, desc[UR6][R10.64+0x54] ;  /* 0x000054060a194981 */ /* 0x000f22000c1e1900 */
[----:B--2---:R-:W-:-:S03]  /*1be0*/  @!P0 LOP3.LUT R5, R5, R22, RZ, 0x3c, !PT ;  /* 0x0000001605058212 */ /* 0x004fc600078e3cff */
[----:B------:R-:W2:Y:S01]  /*1bf0*/  @P4 LDG.E R22, desc[UR6][R10.64+0x60] ;  /* 0x000060060a164981 */ /* 0x000ea2000c1e1900 */
[----:B---3--:R-:W-:-:S03]  /*1c00*/  @!P0 LOP3.LUT R7, R7, R20, RZ, 0x3c, !PT ;  /* 0x0000001407078212 */ /* 0x008fc600078e3cff */
[----:B------:R-:W3:Y:S01]  /*1c10*/  @!P0 LDG.E R20, desc[UR6][R10.64+0x8] ;  /* 0x000008060a148981 */ /* 0x000ee2000c1e1900 */
[----:B----4-:R-:W-:-:S03]  /*1c20*/  @P1 LOP3.LUT R5, R5, R24, RZ, 0x3c, !PT ;  /* 0x0000001805051212 */ /* 0x010fc600078e3cff */
[----:B------:R-:W4:Y:S01]  /*1c30*/  @P5 LDG.E R24, desc[UR6][R10.64+0x74] ;  /* 0x000074060a185981 */ /* 0x000f22000c1e1900 */
[----:B------:R-:W-:-:S04]  /*1c40*/  @P2 LOP3.LUT R5, R5, R26, RZ, 0x3c, !PT ;  /* 0x0000001a05052212 */ /* 0x000fc800078e3cff */
[----:B------:R-:W-:Y:S02]  /*1c50*/  @P3 LOP3.LUT R5, R5, R28, RZ, 0x3c, !PT ;  /* 0x0000001c05053212 */ /* 0x000fe400078e3cff */
[----:B------:R-:W-:Y:S02]  /*1c60*/  @!P0 LOP3.LUT R2, R2, R19, RZ, 0x3c, !PT ;  /* 0x0000001302028212 */ /* 0x000fe400078e3cff */
[----:B------:R-:W4:Y:S01]  /*1c70*/  @P1 LDG.E R19, desc[UR6][R10.64+0x18] ;  /* 0x000018060a131981 */ /* 0x000f22000c1e1900 */
[----:B------:R-:W-:-:S03]  /*1c80*/  @!P0 LOP3.LUT R4, R4, R21, RZ, 0x3c, !PT ;  /* 0x0000001504048212 */ /* 0x000fc600078e3cff */
[----:B------:R-:W4:Y:S01]  /*1c90*/  @P1 LDG.E R21, desc[UR6][R10.64+0x20] ;  /* 0x000020060a151981 */ /* 0x000f22000c1e1900 */
[----:B--2---:R-:W-:-:S03]  /*1ca0*/  @P4 LOP3.LUT R5, R5, R22, RZ, 0x3c, !PT ;  /* 0x0000001605054212 */ /* 0x004fc600078e3cff */
[----:B------:R-:W2:Y:S01]  /*1cb0*/  @P1 LDG.E R22, desc[UR6][R10.64+0x1c] ;  /* 0x00001c060a161981 */ /* 0x000ea2000c1e1900 */
[----:B---3--:R-:W-:-:S03]  /*1cc0*/  @!P0 LOP3.LUT R3, R3, R20, RZ, 0x3c, !PT ;  /* 0x0000001403038212 */ /* 0x008fc600078e3cff */
        /* <DEDUP_REMOVED lines=31> */
[----:B------:R-:W-:Y:S02]  /*1ec0*/  @P4 LOP3.LUT R2, R2, R25, RZ, 0x3c, !PT ;  /* 0x0000001902024212 */ /* 0x000fe400078e3cff */
[----:B------:R-:W-:Y:S01]  /*1ed0*/  LOP3.LUT P0, RZ, R23, 0x80, RZ, 0xc0, !PT ;  /* 0x0000008017ff7812 */ /* 0x000fe2000780c0ff */
[----:B------:R-:W3:Y:S01]  /*1ee0*/  @P6 LDG.E R25, desc[UR6][R10.64+0x84] ;  /* 0x000084060a196981 */ /* 0x000ee2000c1e1900 */
[----:B----4-:R-:W-:-:S03]  /*1ef0*/  @P4 LOP3.LUT R4, R4, R19, RZ, 0x3c, !PT ;  /* 0x0000001304044212 */ /* 0x010fc600078e3cff */
[----:B------:R-:W4:Y:S01]  /*1f00*/  @P5 LDG.E R19, desc[UR6][R10.64+0x70] ;  /* 0x000070060a135981 */ /* 0x000f22000c1e1900 */
[----:B------:R-:W-:-:S03]  /*1f10*/  @P5 LOP3.LUT R2, R2, R21, RZ, 0x3c, !PT ;  /* 0x0000001502025212 */ /* 0x000fc600078e3cff */
        /* <DEDUP_REMOVED lines=18> */
[----:B------:R-:W-:Y:S02]  /*2040*/  @P0 LOP3.LUT R4, R4, R21, RZ, 0x3c, !PT ;  /* 0x0000001504040212 */ /* 0x000fe400078e3cff */
[----:B--2---:R-:W-:Y:S02]  /*2050*/  @P0 LOP3.LUT R3, R3, R22, RZ, 0x3c, !PT ;  /* 0x0000001603030212 */ /* 0x004fe400078e3cff */
[----:B---3--:R-:W-:-:S02]  /*2060*/  @P0 LOP3.LUT R7, R7, R20, RZ, 0x3c, !PT ;  /* 0x0000001407070212 */ /* 0x008fc400078e3cff */
[----:B------:R-:W-:-:S13]  /*2070*/  R2P PR, R23.B1, 0x7f ;  /* 0x0000007f17007804 */ /* 0x000fda0000001000 */
[----:B------:R-:W2:Y:S04]  /*2080*/  @P0 LDG.E R22, desc[UR6][R10.64+0xa8] ;  /* 0x0000a8060a160981 */ /* 0x000ea8000c1e1900 */
[----:B------:R-:W3:Y:S04]  /*2090*/  @P0 LDG.E R20, desc[UR6][R10.64+0xa0] ;  /* 0x0000a0060a140981 */ /* 0x000ee8000c1e1900 */
[----:B------:R-:W4:Y:S04]  /*20a0*/  @P0 LDG.E R19, desc[UR6][R10.64+0xa4] ;  /* 0x0000a4060a130981 */ /* 0x000f28000c1e1900 */
[----:B------:R-:W4:Y:S04]  /*20b0*/  @P0 LDG.E R21, desc[UR6][R10.64+0xac] ;  /* 0x0000ac060a150981 */ /* 0x000f28000c1e1900 */
        /* <DEDUP_REMOVED lines=15> */
[----:B------:R-:W-:Y:S02]  /*21b0*/  @P1 LOP3.LUT R2, R2, R25, RZ, 0x3c, !PT ;  /* 0x0000001902021212 */ /* 0x000fe400078e3cff */
[----:B---3--:R-:W-:Y:S02]  /*21c0*/  @P0 LOP3.LUT R5, R5, R20, RZ, 0x3c, !PT ;  /* 0x0000001405050212 */ /* 0x008fe400078e3cff */
[----:B------:R-:W-:Y:S01]  /*21d0*/  LOP3.LUT P0, RZ, R23, 0x8000, RZ, 0xc0, !PT ;  /* 0x0000800017ff7812 */ /* 0x000fe2000780c0ff */
[----:B------:R-:W3:Y:S01]  /*21e0*/  @P2 LDG.E R20, desc[UR6][R10.64+0xd8] ;  /* 0x0000d8060a142981 */ /* 0x000ee2000c1e1900 */
[----:B----4-:R-:W-:-:S03]  /*21f0*/  @P1 LOP3.LUT R4, R4, R19, RZ, 0x3c, !PT ;  /* 0x0000001304041212 */ /* 0x010fc600078e3cff */
[----:B------:R-:W4:Y:S01]  /*2200*/  @P2 LDG.E R23, desc[UR6][R10.64+0xd4] ;  /* 0x0000d4060a172981 */ /* 0x000f22000c1e1900 */
[----:B------:R-:W-:-:S03]  /*2210*/  @P2 LOP3.LUT R2, R2, R21, RZ, 0x3c, !PT ;  /* 0x0000001502022212 */ /* 0x000fc600078e3cff */
[----:B------:R-:W4:Y:S01]  /*2220*/  @P3 LDG.E R19, desc[UR6][R10.64+0xe0] ;  /* 0x0000e0060a133981 */ /* 0x000f22000c1e1900 */
[----:B------:R-:W-:Y:S02]  /*2230*/  @P2 LOP3.LUT R7, R7, R24, RZ, 0x3c, !PT ;  /* 0x0000001807072212 */ /* 0x000fe400078e3cff */
[----:B------:R-:W-:Y:S01]  /*2240*/  @P2 LOP3.LUT R3, R3, R26, RZ, 0x3c, !PT ;  /* 0x0000001a03032212 */ /* 0x000fe200078e3cff */
        /* <DEDUP_REMOVED lines=32> */
[----:B---3--:R-:W-:Y:S01]  /*2450*/  @P5 LOP3.LUT R3, R3, R20, RZ, 0x3c, !PT ;  /* 0x0000001403035212 */ /* 0x008fe200078e3cff */
[----:B------:R-:W3:Y:S04]  /*2460*/  @P0 LDG.E R23, desc[UR6][R10.64+0x138] ;  /* 0x000138060a170981 */ /* 0x000ee8000c1e1900 */
        /* <DEDUP_REMOVED lines=17> */
[----:B------:R-:W-:Y:S02]  /*2580*/  @P0 LOP3.LUT R2, R2, R21, RZ, 0x3c, !PT ;  /* 0x0000001502020212 */ /* 0x000fe400078e3cff */
[----:B------:R-:W-:-:S02]  /*2590*/  @P0 LOP3.LUT R5, R5, R26, RZ, 0x3c, !PT ;  /* 0x0000001a05050212 */ /* 0x000fc400078e3cff */
[----:B--2---:R-:W-:Y:S01]  /*25a0*/  @P0 LOP3.LUT R7, R7, R22, RZ, 0x3c, !PT ;  /* 0x0000001607070212 */ /* 0x004fe200078e3cff */
[----:B------:R-:W-:Y:S06]  /*25b0*/  BRA.U UP0, `(.L_x_14) ;  /* 0xfffffff5004c7547 */ /* 0x000fec000b83ffff */
[----:B------:R-:W-:-:S05]  /*25c0*/  VIADD R18, R18, 0x1 ;  /* 0x0000000112127836 */ /* 0x000fca0000000000 */
[----:B------:R-:W-:-:S13]  /*25d0*/  ISETP.NE.AND P0, PT, R18, 0x5, PT ;  /* 0x000000051200780c */ /* 0x000fda0003f05270 */
[----:B------:R-:W-:Y:S05]  /*25e0*/  @P0 BRA `(.L_x_15) ;  /* 0xfffffff400300947 */ /* 0x000fea000383ffff */
[----:B------:R3:W-:Y:S04]  /*25f0*/  STL [R1+0x4], R7 ;  /* 0x0000040701007387 */ /* 0x0007e80000100800 */
[----:B------:R3:W-:Y:S04]  /*2600*/  STL.64 [R1+0x8], R2 ;  /* 0x0000080201007387 */ /* 0x0007e80000100a00 */
[----:B------:R3:W-:Y:S02]  /*2610*/  STL.64 [R1+0x10], R4 ;  /* 0x0000100401007387 */ /* 0x0007e40000100a00 */
.L_x_9:
[----:B------:R-:W-:Y:S05]  /*2620*/  BSYNC.RECONVERGENT B1 ;  /* 0x0000000000017941 */ /* 0x000fea0003800200 */
.L_x_8:
[C---:B------:R-:W-:Y:S01]  /*2630*/  ISETP.GT.U32.AND P0, PT, R13.reuse, 0x3, PT ;  /* 0x000000030d00780c */ /* 0x040fe20003f04070 */
[----:B------:R-:W-:Y:S01]  /*2640*/  VIADD R14, R14, 0x1 ;  /* 0x000000010e0e7836 */ /* 0x000fe20000000000 */
[--C-:B------:R-:W-:Y:S02]  /*2650*/  SHF.R.U64 R13, R13, 0x2, R16.reuse ;  /* 0x000000020d0d7819 */ /* 0x100fe40000001210 */
[----:B------:R-:W-:Y:S02]  /*2660*/  ISETP.GT.U32.AND.EX P0, PT, R16, RZ, PT, P0 ;  /* 0x000000ff1000720c */ /* 0x000fe40003f04100 */
[----:B------:R-:W-:-:S11]  /*2670*/  SHF.R.U32.HI R16, RZ, 0x2, R16 ;  /* 0x00000002ff107819 */ /* 0x000fd60000011610 */
[----:B------:R-:W-:Y:S05]  /*2680*/  @P0 BRA `(.L_x_16) ;  /* 0xffffffd800cc0947 */ /* 0x000fea000383ffff */
.L_x_7:
[----:B------:R-:W-:Y:S05]  /*2690*/  BSYNC.RECONVERGENT B0 ;  /* 0x0000000000007941 */ /* 0x000fea0003800200 */
.L_x_6:
[----:B------:R-:W4:Y:S01]  /*26a0*/  LDCU UR4, c[0x0][0x370] ;  /* 0x00006e00ff0477ac */ /* 0x000f220008000800 */
[----:B------:R-:W5:Y:S01]  /*26b0*/  LDCU UR5, c[0x0][0x388] ;  /* 0x00007100ff0577ac */ /* 0x000f620008000800 */
[----:B----4-:R-:W-:-:S05]  /*26c0*/  IMAD R11, R12, UR4, RZ ;  /* 0x000000040c0b7c24 */ /* 0x010fca000f8e02ff */
[----:B-----5:R-:W-:-:S13]  /*26d0*/  ISETP.GE.U32.AND P0, PT, R11, UR5, PT ;  /* 0x000000050b007c0c */ /* 0x020fda000bf06070 */
[----:B------:R-:W-:Y:S05]  /*26e0*/  @P0 BRA `(.L_x_17) ;  /* 0x0000000000800947 */ /* 0x000fea0003800000 */
[----:B------:R-:W-:-:S13]  /*26f0*/  ISETP.GE.AND P0, PT, R0, UR5, PT ;  /* 0x0000000500007c0c */ /* 0x000fda000bf06270 */
[----:B------:R-:W-:Y:S05]  /*2700*/  @P0 EXIT ;  /* 0x000000000000094d */ /* 0x000fea0003800000 */
[----:B------:R-:W0:Y:S01]  /*2710*/  LDC R17, c[0x0][0x38c] ;  /* 0x0000e300ff117b82 */ /* 0x000e220000000800 */
[----:B------:R-:W0:Y:S01]  /*2720*/  LDCU UR4, c[0x0][0x390] ;  /* 0x00007200ff0477ac */ /* 0x000e220008000800 */
[----:B------:R-:W-:Y:S02]  /*2730*/  IMAD.MOV.U32 R10, RZ, RZ, R4 ;  /* 0x000000ffff0a7224 */ /* 0x000fe400078e0004 */
[----:B------:R-:W-:Y:S02]  /*2740*/  IMAD.MOV.U32 R14, RZ, RZ, R2 ;  /* 0x000000ffff0e7224 */ /* 0x000fe400078e0002 */
[----:B------:R-:W-:Y:S02]  /*2750*/  IMAD.MOV.U32 R12, RZ, RZ, R3 ;  /* 0x000000ffff0c7224 */ /* 0x000fe400078e0003 */
[----:B------:R-:W4:Y:S01]  /*2760*/  LDC.64 R8, c[0x0][0x380] ;  /* 0x0000e000ff087b82 */ /* 0x000f220000000a00 */
[----:B0123--:R-:W-:-:S07]  /*2770*/  FADD R4, -R17, UR4 ;  /* 0x0000000411047e21 */ /* 0x00ffce0008000100 */
.L_x_18:
[----:B------:R-:W-:Y:S01]  /*2780*/  SHF.R.U32.HI R2, RZ, 0x2, R7 ;  /* 0x00000002ff027819 */ /* 0x000fe20000011607 */
[----:B------:R-:W-:Y:S02]  /*2790*/  IMAD.SHL.U32 R3, R5, 0x10, RZ ;  /* 0x0000001005037824 */ /* 0x000fe400078e00ff */
[----:B------:R-:W-:Y:S01]  /*27a0*/  VIADD R6, R6, 0x587c5 ;  /* 0x000587c506067836 */ /* 0x000fe20000000000 */
[----:B------:R-:W-:-:S05]  /*27b0*/  LOP3.LUT R2, R2, R7, RZ, 0x3c, !PT ;  /* 0x0000000702027212 */ /* 0x000fca00078e3cff */
[----:B------:R-:W-:-:S05]  /*27c0*/  IMAD.SHL.U32 R7, R2, 0x2, RZ ;  /* 0x0000000202077824 */ /* 0x000fca00078e00ff */
[----:B------:R-:W-:Y:S01]  /*27d0*/  LOP3.LUT R2, R2, R7, R3, 0x96, !PT ;  /* 0x0000000702027212 */ /* 0x000fe200078e9603 */
[----:B------:R-:W-:-:S03]  /*27e0*/  IMAD.MOV.U32 R7, RZ, RZ, 0x2f800000 ;  /* 0x2f800000ff077424 */ /* 0x000fc600078e00ff */
[----:B------:R-:W-:-:S05]  /*27f0*/  LOP3.LUT R13, R2, R5, RZ, 0x3c, !PT ;  /* 0x00000005020d7212 */ /* 0x000fca00078e3cff */
[----:B------:R-:W-:-:S05]  /*2800*/  IMAD.IADD R2, R13, 0x1, R6 ;  /* 0x000000010d027824 */ /* 0x000fca00078e0206 */
[----:B------:R-:W-:-:S05]  /*2810*/  I2FP.F32.U32 R2, R2 ;  /* 0x0000000200027245 */ /* 0x000fca0000201000 */
[----:B------:R-:W-:Y:S01]  /*2820*/  FFMA R7, R2, R7, 1.1641532182693481445e-10 ;  /* 0x2f00000002077423 */ /* 0x000fe20000000007 */
[----:B----4-:R-:W-:-:S04]  /*2830*/  IMAD.WIDE R2, R0, 0x4, R8 ;  /* 0x0000000400027825 */ /* 0x010fc800078e0208 */
[----:B------:R-:W-:Y:S01]  /*2840*/  FFMA R15, R4, R7, R17 ;  /* 0x00000007040f7223 */ /* 0x000fe20000000011 */
[----:B------:R-:W-:Y:S02]  /*2850*/  IMAD.IADD R0, R11, 0x1, R0 ;  /* 0x000000010b007824 */ /* 0x000fe400078e0200 */
[----:B------:R-:W-:Y:S02]  /*2860*/  IMAD.MOV.U32 R7, RZ, RZ, R14 ;  /* 0x000000ffff077224 */ /* 0x000fe400078e000e */
[----:B------:R0:W-:Y:S01]  /*2870*/  STG.E desc[UR6][R2.64], R15 ;  /* 0x0000000f02007986 */ /* 0x0001e2000c101906 */
[----:B------:R-:W-:Y:S01]  /*2880*/  ISETP.GE.AND P0, PT, R0, UR5, PT ;  /* 0x0000000500007c0c */ /* 0x000fe2000bf06270 */
[----:B------:R-:W-:Y:S02]  /*2890*/  IMAD.MOV.U32 R14, RZ, RZ, R12 ;  /* 0x000000ffff0e7224 */ /* 0x000fe400078e000c */
[----:B------:R-:W-:Y:S02]  /*28a0*/  IMAD.MOV.U32 R12, RZ, RZ, R10 ;  /* 0x000000ffff0c7224 */ /* 0x000fe400078e000a */
[----:B------:R-:W-:-:S02]  /*28b0*/  IMAD.MOV.U32 R10, RZ, RZ, R5 ;  /* 0x000000ffff0a7224 */ /* 0x000fc400078e0005 */
[----:B------:R-:W-:-:S06]  /*28c0*/  IMAD.MOV.U32 R5, RZ, RZ, R13 ;  /* 0x000000ffff057224 */ /* 0x000fcc00078e000d */
[----:B0-----:R-:W-:Y:S05]  /*28d0*/  @!P0 BRA `(.L_x_18) ;  /* 0xfffffffc00a88947 */ /* 0x001fea000383ffff */
[----:B------:R-:W-:Y:S05]  /*28e0*/  EXIT ;  /* 0x000000000000794d */ /* 0x000fea0003800000 */
.L_x_17:
[----:B------:R-:W-:-:S13]  /*28f0*/  ISETP.GE.AND P0, PT, R0, UR5, PT ;  /* 0x0000000500007c0c */ /* 0x000fda000bf06270 */
[----:B------:R-:W-:Y:S05]  /*2900*/  @P0 EXIT ;  /* 0x000000000000094d */ /* 0x000fea0003800000 */
[----:B0123--:R-:W-:Y:S01]  /*2910*/  SHF.R.U32.HI R2, RZ, 0x2, R7 ;  /* 0x00000002ff027819 */ /* 0x00ffe20000011607 */
[----:B------:R-:W0:Y:S01]  /*2920*/  LDC R8, c[0x0][0x38c] ;  /* 0x0000e300ff087b82 */ /* 0x000e220000000800 */
[----:B------:R-:W-:Y:S01]  /*2930*/  IMAD.SHL.U32 R3, R5, 0x10, RZ ;  /* 0x0000001005037824 */ /* 0x000fe200078e00ff */
[----:B------:R-:W1:Y:S01]  /*2940*/  LDCU.64 UR4, c[0x0][0x380] ;  /* 0x00007000ff0477ac */ /* 0x000e620008000a00 */
[----:B------:R-:W-:Y:S01]  /*2950*/  LOP3.LUT R2, R2, R7, RZ, 0x3c, !PT ;  /* 0x0000000702027212 */ /* 0x000fe200078e3cff */
[----:B------:R-:W0:Y:S04]  /*2960*/  LDCU UR8, c[0x0][0x390] ;  /* 0x00007200ff0877ac */ /* 0x000e280008000800 */
[----:B------:R-:W-:-:S05]  /*2970*/  IMAD.SHL.U32 R4, R2, 0x2, RZ ;  /* 0x0000000202047824 */ /* 0x000fca00078e00ff */
[----:B------:R-:W-:Y:S01]  /*2980*/  LOP3.LUT R4, R2, R4, R3, 0x96, !PT ;  /* 0x0000000402047212 */ /* 0x000fe200078e9603 */
[----:B------:R-:W-:Y:S01]  /*2990*/  IMAD.MOV.U32 R2, RZ, RZ, 0x2f800000 ;  /* 0x2f800000ff027424 */ /* 0x000fe200078e00ff */
[----:B------:R-:W-:Y:S02]  /*29a0*/  SHF.R.S32.HI R3, RZ, 0x1f, R0 ;  /* 0x0000001fff037819 */ /* 0x000fe40000011400 */
[----:B------:R-:W-:-:S04]  /*29b0*/  LOP3.LUT R5, R4, R5, RZ, 0x3c, !PT ;  /* 0x0000000504057212 */ /* 0x000fc800078e3cff */
[----:B------:R-:W-:Y:S01]  /*29c0*/  IADD3 R5, PT, PT, R6, 0x587c5, R5 ;  /* 0x000587c506057810 */ /* 0x000fe20007ffe005 */
[----:B0-----:R-:W-:-:S03]  /*29d0*/  FADD R7, -R8, UR8 ;  /* 0x0000000808077e21 */ /* 0x001fc60008000100 */
[----:B------:R-:W-:-:S05]  /*29e0*/  I2FP.F32.U32 R5, R5 ;  /* 0x0000000500057245 */ /* 0x000fca0000201000 */
[----:B------:R-:W-:Y:S01]  /*29f0*/  FFMA R5, R5, R2, 1.1641532182693481445e-10 ;  /* 0x2f00000005057423 */ /* 0x000fe20000000002 */
[----:B-1----:R-:W-:-:S03]  /*2a00*/  LEA R2, P0, R0, UR4, 0x2 ;  /* 0x0000000400027c11 */ /* 0x002fc6000f8010ff */
[----:B------:R-:W-:Y:S01]  /*2a10*/  FFMA R5, R7, R5, R8 ;  /* 0x0000000507057223 */ /* 0x000fe20000000008 */
[----:B------:R-:W-:-:S05]  /*2a20*/  LEA.HI.X R3, R0, UR5, R3, 0x2, P0 ;  /* 0x0000000500037c11 */ /* 0x000fca00080f1403 */
[----:B------:R-:W-:Y:S01]  /*2a30*/  STG.E desc[UR6][R2.64], R5 ;  /* 0x0000000502007986 */ /* 0x000fe2000c101906 */
[----:B------:R-:W-:Y:S05]  /*2a40*/  EXIT ;  /* 0x000000000000794d */ /* 0x000fea0003800000 */
.L_x_19:
        /* <DEDUP_REMOVED lines=11> */
.L_x_42:


//--------------------- .text._Z8naive_MCPKfPfi   --------------------------
	.section	.text._Z8naive_MCPKfPfi,"ax",@progbits
	.align	128
        .global         _Z8naive_MCPKfPfi
        .type           _Z8naive_MCPKfPfi,@function
        .size           _Z8naive_MCPKfPfi,(.L_x_43 - _Z8naive_MCPKfPfi)
        .other          _Z8naive_MCPKfPfi,@"STO_CUDA_ENTRY STV_DEFAULT"
_Z8naive_MCPKfPfi:
.text._Z8naive_MCPKfPfi:
[----:B------:R-:W-:Y:S01]  /*0000*/  LDC R1, c[0x0][0x37c] ;  /* 0x0000df00ff017b82 */ /* 0x000fe20000000800 */
[----:B------:R-:W0:Y:S07]  /*0010*/  S2R R13, SR_TID.X ;  /* 0x00000000000d7919 */ /* 0x000e2e0000002100 */
[----:B------:R-:W0:Y:S01]  /*0020*/  S2UR UR6, SR_CTAID.X ;  /* 0x00000000000679c3 */ /* 0x000e220000002500 */
[----:B------:R-:W1:Y:S01]  /*0030*/  LDCU UR7, c[0x0][0x390] ;  /* 0x00007200ff0777ac */ /* 0x000e620008000800 */
[----:B------:R-:W-:Y:S01]  /*0040*/  BSSY.RECONVERGENT B0, `(.L_x_20) ;  /* 0x000000e000007945 */ /* 0x000fe20003800200 */
[----:B------:R-:W2:Y:S05]  /*0050*/  LDCU.64 UR4, c[0x0][0x358] ;  /* 0x00006b00ff0477ac */ /* 0x000eaa0008000a00 */
[----:B------:R-:W0:Y:S08]  /*0060*/  LDC R8, c[0x0][0x360] ;  /* 0x0000d800ff087b82 */ /* 0x000e300000000800 */
[----:B------:R-:W3:Y:S01]  /*0070*/  LDC.64 R2, c[0x0][0x388] ;  /* 0x0000e200ff027b82 */ /* 0x000ee20000000a00 */
[----:B0-----:R-:W-:-:S05]  /*0080*/  IMAD R9, R8, UR6, R13 ;  /* 0x0000000608097c24 */ /* 0x001fca000f8e020d */
[C---:B-1----:R-:W-:Y:S01]  /*0090*/  ISETP.GE.AND P0, PT, R9.reuse, UR7, PT ;  /* 0x0000000709007c0c */ /* 0x042fe2000bf06270 */
[----:B---3--:R-:W-:-:S05]  /*00a0*/  IMAD.WIDE R4, R9, 0x4, R2 ;  /* 0x0000000409047825 */ /* 0x008fca00078e0202 */
[----:B--2---:R0:W-:Y:S01]  /*00b0*/  STG.E desc[UR4][R4.64], RZ ;  /* 0x000000ff04007986 */ /* 0x0041e2000c101904 */
[----:B------:R-:W-:Y:S06]  /*00c0*/  BAR.SYNC.DEFER_BLOCKING 0x0 ;  /* 0x0000000000007b1d */ /* 0x000fec0000010000 */
[----:B------:R-:W-:Y:S05]  /*00d0*/  @P0 BRA `(.L_x_21) ;  /* 0x0000000000100947 */ /* 0x000fea0003800000 */
[----:B------:R-:W1:Y:S02]  /*00e0*/  LDC.64 R6, c[0x0][0x380] ;  /* 0x0000e000ff067b82 */ /* 0x000e640000000a00 */
[----:B-1----:R-:W-:-:S06]  /*00f0*/  IMAD.WIDE R6, R9, 0x4, R6 ;  /* 0x0000000409067825 */ /* 0x002fcc00078e0206 */
[----:B------:R-:W2:Y:S04]  /*0100*/  LDG.E R7, desc[UR4][R6.64] ;  /* 0x0000000406077981 */ /* 0x000ea8000c1e1900 */
[----:B--2---:R1:W-:Y:S02]  /*0110*/  STG.E desc[UR4][R4.64], R7 ;  /* 0x0000000704007986 */ /* 0x0043e4000c101904 */
.L_x_21:
[----:B------:R-:W-:Y:S05]  /*0120*/  BSYNC.RECONVERGENT B0 ;  /* 0x0000000000007941 */ /* 0x000fea0003800200 */
.L_x_20:
[----:B------:R-:W-:Y:S01]  /*0130*/  BAR.SYNC.DEFER_BLOCKING 0x0 ;  /* 0x0000000000007b1d */ /* 0x000fe20000010000 */
[----:B------:R-:W-:-:S05]  /*0140*/  ISETP.GE.U32.AND P0, PT, R9, R8, PT ;  /* 0x000000080900720c */ /* 0x000fca0003f06070 */
[----:B------:R-:W-:Y:S08]  /*0150*/  BSSY.RECONVERGENT B0, `(.L_x_22) ;  /* 0x0000010000007945 */ /* 0x000ff00003800200 */
[----:B------:R-:W-:Y:S05]  /*0160*/  @P0 BRA `(.L_x_23) ;  /* 0x0000000000380947 */ /* 0x000fea0003800000 */
[----:B------:R-:W2:Y:S01]  /*0170*/  LDCU UR6, c[0x0][0x370] ;  /* 0x00006e00ff0677ac */ /* 0x000ea20008000800 */
[C---:B------:R-:W-:Y:S01]  /*0180*/  IADD3 R0, PT, PT, R8.reuse, R13, RZ ;  /* 0x0000000d08007210 */ /* 0x040fe20007ffe0ff */
[----:B--2---:R-:W-:-:S05]  /*0190*/  IMAD R11, R8, UR6, RZ ;  /* 0x00000006080b7c24 */ /* 0x004fca000f8e02ff */
[----:B------:R-:W-:-:S13]  /*01a0*/  ISETP.GE.U32.AND P0, PT, R0, R11, PT ;  /* 0x0000000b0000720c */ /* 0x000fda0003f06070 */
[----:B------:R-:W-:Y:S05]  /*01b0*/  @P0 BRA `(.L_x_23) ;  /* 0x0000000000240947 */ /* 0x000fea0003800000 */
[----:B01----:R-:W-:-:S05]  /*01c0*/  IMAD.WIDE.U32 R4, R9, 0x4, R2 ;  /* 0x0000000409047825 */ /* 0x003fca00078e0002 */
[----:B------:R0:W5:Y:S02]  /*01d0*/  LDG.E R9, desc[UR4][R4.64] ;  /* 0x0000000404097981 */ /* 0x000164000c1e1900 */
.L_x_24:
[----:B------:R-:W-:-:S06]  /*01e0*/  IMAD.WIDE R6, R0, 0x4, R2 ;  /* 0x0000000400067825 */ /* 0x000fcc00078e0202 */
[----:B--2---:R-:W2:Y:S01]  /*01f0*/  LDG.E R6, desc[UR4][R6.64] ;  /* 0x0000000406067981 */ /* 0x004ea2000c1e1900 */
[----:B------:R-:W-:-:S04]  /*0200*/  IADD3 R0, PT, PT, R8, R0, RZ ;  /* 0x0000000008007210 */ /* 0x000fc80007ffe0ff */
[----:B------:R-:W-:Y:S01]  /*0210*/  ISETP.GE.U32.AND P0, PT, R0, R11, PT ;  /* 0x0000000b0000720c */ /* 0x000fe20003f06070 */
[----:B--2--5:R-:W-:-:S05]  /*0220*/  FADD R9, R6, R9 ;  /* 0x0000000906097221 */ /* 0x024fca0000000000 */
[----:B------:R2:W-:Y:S07]  /*0230*/  STG.E desc[UR4][R4.64], R9 ;  /* 0x0000000904007986 */ /* 0x0005ee000c101904 */
[----:B------:R-:W-:Y:S05]  /*0240*/  @!P0 BRA `(.L_x_24) ;  /* 0xfffffffc00e48947 */ /* 0x000fea000383ffff */
.L_x_23:
[----:B------:R-:W-:Y:S05]  /*0250*/  BSYNC.RECONVERGENT B0 ;  /* 0x0000000000007941 */ /* 0x000fea0003800200 */
.L_x_22:
[----:B------:R-:W-:Y:S06]  /*0260*/  BAR.SYNC.DEFER_BLOCKING 0x0 ;  /* 0x0000000000007b1d */ /* 0x000fec0000010000 */
[----:B------:R-:W-:Y:S05]  /*0270*/  EXIT ;  /* 0x000000000000794d */ /* 0x000fea0003800000 */
.L_x_25:
        /* <DEDUP_REMOVED lines=16> */
.L_x_43:


//--------------------- .text._Z12interleav_MCPKfPfi --------------------------
	.section	.text._Z12interleav_MCPKfPfi,"ax",@progbits
	.align	128
        .global         _Z12interleav_MCPKfPfi
        .type           _Z12interleav_MCPKfPfi,@function
        .size           _Z12interleav_MCPKfPfi,(.L_x_44 - _Z12interleav_MCPKfPfi)
        .other          _Z12interleav_MCPKfPfi,@"STO_CUDA_ENTRY STV_DEFAULT"
_Z12interleav_MCPKfPfi:
.text._Z12interleav_MCPKfPfi:
[----:B------:R-:W-:Y:S01]  /*0000*/  LDC R1, c[0x0][0x37c] ;  /* 0x0000df00ff017b82 */ /* 0x000fe20000000800 */
[----:B------:R-:W0:Y:S01]  /*0010*/  S2R R7, SR_TID.X ;  /* 0x0000000000077919 */ /* 0x000e220000002100 */
[----:B------:R-:W0:Y:S01]  /*0020*/  LDCU UR8, c[0x0][0x360] ;  /* 0x00006c00ff0877ac */ /* 0x000e220008000800 */
[----:B------:R-:W0:Y:S01]  /*0030*/  S2R R4, SR_CTAID.X ;  /* 0x0000000000047919 */ /* 0x000e220000002500 */
[----:B------:R-:W1:Y:S01]  /*0040*/  LDCU UR4, c[0x0][0x390] ;  /* 0x00007200ff0477ac */ /* 0x000e620008000800 */
[----:B------:R-:W2:Y:S01]  /*0050*/  LDCU.64 UR6, c[0x0][0x358] ;  /* 0x00006b00ff0677ac */ /* 0x000ea20008000a00 */
[----:B0-----:R-:W-:-:S05]  /*0060*/  IMAD R5, R4, UR8, R7 ;  /* 0x0000000804057c24 */ /* 0x001fca000f8e0207 */
[----:B-1----:R-:W-:-:S13]  /*0070*/  ISETP.GE.AND P1, PT, R5, UR4, PT ;  /* 0x0000000405007c0c */ /* 0x002fda000bf26270 */
[----:B------:R-:W0:Y:S02]  /*0080*/  @!P1 LDC.64 R2, c[0x0][0x380] ;  /* 0x0000e000ff029b82 */ /* 0x000e240000000a00 */
[----:B0-----:R-:W-:-:S06]  /*0090*/  @!P1 IMAD.WIDE R2, R5, 0x4, R2 ;  /* 0x0000000405029825 */ /* 0x001fcc00078e0202 */
[----:B--2---:R-:W2:Y:S01]  /*00a0*/  @!P1 LDG.E R3, desc[UR6][R2.64] ;  /* 0x0000000602039981 */ /* 0x004ea2000c1e1900 */
[----:B------:R-:W0:Y:S01]  /*00b0*/  S2UR UR5, SR_CgaCtaId ;  /* 0x00000000000579c3 */ /* 0x000e220000008800 */
[----:B------:R-:W-:Y:S01]  /*00c0*/  UMOV UR4, 0x400 ;  /* 0x0000040000047882 */ /* 0x000fe20000000000 */
[----:B------:R-:W-:Y:S01]  /*00d0*/  UISETP.GE.U32.AND UP0, UPT, UR8, 0x2, UPT ;  /* 0x000000020800788c */ /* 0x000fe2000bf06070 */
[----:B------:R-:W-:Y:S01]  /*00e0*/  ISETP.NE.AND P0, PT, R7, RZ, PT ;  /* 0x000000ff0700720c */ /* 0x000fe20003f05270 */
[----:B0-----:R-:W-:-:S06]  /*00f0*/  ULEA UR4, UR5, UR4, 0x18 ;  /* 0x0000000405047291 */ /* 0x001fcc000f8ec0ff */
[----:B------:R-:W-:-:S05]  /*0100*/  LEA R0, R7, UR4, 0x2 ;  /* 0x0000000407007c11 */ /* 0x000fca000f8e10ff */
[----:B--2---:R0:W-:Y:S04]  /*0110*/  @!P1 STS [R0], R3 ;  /* 0x0000000300009388 */ /* 0x0041e80000000800 */
[----:B------:R0:W-:Y:S01]  /*0120*/  @P1 STS [R0], RZ ;  /* 0x000000ff00001388 */ /* 0x0001e20000000800 */
[----:B------:R-:W-:Y:S06]  /*0130*/  BAR.SYNC.DEFER_BLOCKING 0x0 ;  /* 0x0000000000007b1d */ /* 0x000fec0000010000 */
[----:B------:R-:W-:Y:S05]  /*0140*/  BRA.U !UP0, `(.L_x_26) ;  /* 0x0000000108347547 */ /* 0x000fea000b800000 */
[----:B0-----:R-:W-:-:S07]  /*0150*/  IMAD.MOV.U32 R3, RZ, RZ, 0x1 ;  /* 0x00000001ff037424 */ /* 0x001fce00078e00ff */
.L_x_27:
[----:B------:R-:W-:-:S05]  /*0160*/  SHF.L.U32 R6, R3, 0x1, RZ ;  /* 0x0000000103067819 */ /* 0x000fca00000006ff */
[----:B------:R-:W-:-:S05]  /*0170*/  VIADD R2, R6, 0xffffffff ;  /* 0xffffffff06027836 */ /* 0x000fca0000000000 */
[----:B------:R-:W-:-:S13]  /*0180*/  LOP3.LUT P1, RZ, R2, R7, RZ, 0xc0, !PT ;  /* 0x0000000702ff7212 */ /* 0x000fda000782c0ff */
[----:B------:R-:W-:Y:S02]  /*0190*/  @!P1 LEA R2, R3, R0, 0x2 ;  /* 0x0000000003029211 */ /* 0x000fe400078e10ff */
[----:B------:R-:W-:Y:S04]  /*01a0*/  @!P1 LDS R3, [R0] ;  /* 0x0000000000039984 */ /* 0x000fe80000000800 */
[----:B------:R-:W0:Y:S02]  /*01b0*/  @!P1 LDS R2, [R2] ;  /* 0x0000000002029984 */ /* 0x000e240000000800 */
[----:B0-----:R-:W-:Y:S01]  /*01c0*/  @!P1 FADD R5, R2, R3 ;  /* 0x0000000302059221 */ /* 0x001fe20000000000 */
[----:B------:R-:W-:-:S04]  /*01d0*/  IMAD.MOV.U32 R3, RZ, RZ, R6 ;  /* 0x000000ffff037224 */ /* 0x000fc800078e0006 */
[----:B------:R1:W-:Y:S01]  /*01e0*/  @!P1 STS [R0], R5 ;  /* 0x0000000500009388 */ /* 0x0003e20000000800 */
[----:B------:R-:W-:Y:S01]  /*01f0*/  BAR.SYNC.DEFER_BLOCKING 0x0 ;  /* 0x0000000000007b1d */ /* 0x000fe20000010000 */
[----:B------:R-:W-:-:S13]  /*0200*/  ISETP.GE.U32.AND P1, PT, R6, UR8, PT ;  /* 0x0000000806007c0c */ /* 0x000fda000bf26070 */
[----:B-1----:R-:W-:Y:S05]  /*0210*/  @!P1 BRA `(.L_x_27) ;  /* 0xfffffffc00d09947 */ /* 0x002fea000383ffff */
.L_x_26:
[----:B------:R-:W-:Y:S05]  /*0220*/  @P0 EXIT ;  /* 0x000000000000094d */ /* 0x000fea0003800000 */
[----:B------:R-:W1:Y:S01]  /*0230*/  S2UR UR5, SR_CgaCtaId ;  /* 0x00000000000579c3 */ /* 0x000e620000008800 */
[----:B------:R-:W-:-:S07]  /*0240*/  UMOV UR4, 0x400 ;  /* 0x0000040000047882 */ /* 0x000fce0000000000 */
[----:B0-----:R-:W0:Y:S01]  /*0250*/  LDC.64 R2, c[0x0][0x388] ;  /* 0x0000e200ff027b82 */ /* 0x001e220000000a00 */
[----:B-1----:R-:W-:Y:S01]  /*0260*/  ULEA UR4, UR5, UR4, 0x18 ;  /* 0x0000000405047291 */ /* 0x002fe2000f8ec0ff */
[----:B0-----:R-:W-:-:S08]  /*0270*/  IMAD.WIDE.U32 R2, R4, 0x4, R2 ;  /* 0x0000000404027825 */ /* 0x001fd000078e0002 */
[----:B------:R-:W0:Y:S04]  /*0280*/  LDS R5, [UR4] ;  /* 0x00000004ff057984 */ /* 0x000e280008000800 */
[----:B0-----:R-:W-:Y:S01]  /*0290*/  STG.E desc[UR6][R2.64], R5 ;  /* 0x0000000502007986 */ /* 0x001fe2000c101906 */
[----:B------:R-:W-:Y:S05]  /*02a0*/  EXIT ;  /* 0x000000000000794d */ /* 0x000fea0003800000 */
.L_x_28:
        /* <DEDUP_REMOVED lines=13> */
.L_x_44:


//--------------------- .text._Z6seq_MCPKfPfi     --------------------------
	.section	.text._Z6seq_MCPKfPfi,"ax",@progbits
	.align	128
        .global         _Z6seq_MCPKfPfi
        .type           _Z6seq_MCPKfPfi,@function
        .size           _Z6seq_MCPKfPfi,(.L_x_45 - _Z6seq_MCPKfPfi)
        .other          _Z6seq_MCPKfPfi,@"STO_CUDA_ENTRY STV_DEFAULT"
_Z6seq_MCPKfPfi:
.text._Z6seq_MCPKfPfi:
        /* <DEDUP_REMOVED lines=12> */
[----:B------:R-:W-:Y:S01]  /*00c0*/  IMAD.U32 R4, RZ, RZ, UR8 ;  /* 0x00000008ff047e24 */ /* 0x000fe2000f8e00ff */
[----:B------:R-:W-:Y:S01]  /*00d0*/  UMOV UR4, 0x400 ;  /* 0x0000040000047882 */ /* 0x000fe20000000000 */
[----:B------:R-:W-:-:S03]  /*00e0*/  ISETP.NE.AND P0, PT, R6, RZ, PT ;  /* 0x000000ff0600720c */ /* 0x000fc60003f05270 */
[----:B------:R-:W-:Y:S01]  /*00f0*/  ISETP.GE.U32.AND P2, PT, R4, 0x2, PT ;  /* 0x000000020400780c */ /* 0x000fe20003f46070 */
[----:B0-----:R-:W-:-:S06]  /*0100*/  ULEA UR4, UR5, UR4, 0x18 ;  /* 0x0000000405047291 */ /* 0x001fcc000f8ec0ff */
[----:B------:R-:W-:-:S05]  /*0110*/  LEA R0, R6, UR4, 0x2 ;  /* 0x0000000406007c11 */ /* 0x000fca000f8e10ff */
[----:B--2---:R0:W-:Y:S04]  /*0120*/  @!P1 STS [R0], R3 ;  /* 0x0000000300009388 */ /* 0x0041e80000000800 */
[----:B------:R0:W-:Y:S01]  /*0130*/  @P1 STS [R0], RZ ;  /* 0x000000ff00001388 */ /* 0x0001e20000000800 */
[----:B------:R-:W-:Y:S06]  /*0140*/  BAR.SYNC.DEFER_BLOCKING 0x0 ;  /* 0x0000000000007b1d */ /* 0x000fec0000010000 */
[----:B------:R-:W-:Y:S05]  /*0150*/  @!P2 BRA `(.L_x_29) ;  /* 0x00000000002ca947 */ /* 0x000fea0003800000 */
.L_x_30:
[----:B------:R-:W-:-:S04]  /*0160*/  SHF.R.U32.HI R5, RZ, 0x1, R4 ;  /* 0x00000001ff057819 */ /* 0x000fc80000011604 */
[----:B------:R-:W-:-:S13]  /*0170*/  ISETP.GE.U32.AND P1, PT, R6, R5, PT ;  /* 0x000000050600720c */ /* 0x000fda0003f26070 */
[----:B------:R-:W-:Y:S01]  /*0180*/  @!P1 IMAD R2, R5, 0x4, R0 ;  /* 0x0000000405029824 */ /* 0x000fe200078e0200 */
[----:B0-----:R-:W-:Y:S05]  /*0190*/  @!P1 LDS R3, [R0] ;  /* 0x0000000000039984 */ /* 0x001fea0000000800 */
[----:B------:R-:W0:Y:S02]  /*01a0*/  @!P1 LDS R2, [R2] ;  /* 0x0000000002029984 */ /* 0x000e240000000800 */
[----:B0-----:R-:W-:-:S05]  /*01b0*/  @!P1 FADD R3, R2, R3 ;  /* 0x0000000302039221 */ /* 0x001fca0000000000 */
[----:B------:R1:W-:Y:S01]  /*01c0*/  @!P1 STS [R0], R3 ;  /* 0x0000000300009388 */ /* 0x0003e20000000800 */
[----:B------:R-:W-:Y:S01]  /*01d0*/  BAR.SYNC.DEFER_BLOCKING 0x0 ;  /* 0x0000000000007b1d */ /* 0x000fe20000010000 */
[----:B------:R-:W-:Y:S01]  /*01e0*/  ISETP.GT.U32.AND P1, PT, R4, 0x3, PT ;  /* 0x000000030400780c */ /* 0x000fe20003f24070 */
[----:B------:R-:W-:-:S12]  /*01f0*/  IMAD.MOV.U32 R4, RZ, RZ, R5 ;  /* 0x000000ffff047224 */ /* 0x000fd800078e0005 */
[----:B-1----:R-:W-:Y:S05]  /*0200*/  @P1 BRA `(.L_x_30) ;  /* 0xfffffffc00d41947 */ /* 0x002fea000383ffff */
.L_x_29:
        /* <DEDUP_REMOVED lines=9> */
.L_x_31:
        /* <DEDUP_REMOVED lines=14> */
.L_x_45:


//--------------------- .text._Z10addload_MCPKfPfi --------------------------
	.section	.text._Z10addload_MCPKfPfi,"ax",@progbits
	.align	128
        .global         _Z10addload_MCPKfPfi
        .type           _Z10addload_MCPKfPfi,@function
        .size           _Z10addload_MCPKfPfi,(.L_x_46 - _Z10addload_MCPKfPfi)
        .other          _Z10addload_MCPKfPfi,@"STO_CUDA_ENTRY STV_DEFAULT"
_Z10addload_MCPKfPfi:
.text._Z10addload_MCPKfPfi:
[----:B------:R-:W-:Y:S01]  /*0000*/  LDC R1, c[0x0][0x37c] ;  /* 0x0000df00ff017b82 */ /* 0x000fe20000000800 */
[----:B------:R-:W0:Y:S01]  /*0010*/  S2R R11, SR_CTAID.X ;  /* 0x00000000000b7919 */ /* 0x000e220000002500 */
[----:B------:R-:W1:Y:S01]  /*0020*/  LDCU UR4, c[0x0][0x360] ;  /* 0x00006c00ff0477ac */ /* 0x000e620008000800 */
[----:B------:R-:W2:Y:S01]  /*0030*/  S2R R9, SR_TID.X ;  /* 0x0000000000097919 */ /* 0x000ea20000002100 */
[----:B------:R-:W3:Y:S01]  /*0040*/  LDCU UR5, c[0x0][0x390] ;  /* 0x00007200ff0577ac */ /* 0x000ee20008000800 */
[----:B------:R-:W4:Y:S01]  /*0050*/  LDCU.64 UR6, c[0x0][0x358] ;  /* 0x00006b00ff0677ac */ /* 0x000f220008000a00 */
[----:B-1----:R-:W-:Y:S01]  /*0060*/  MOV R6, UR4 ;  /* 0x0000000400067c02 */ /* 0x002fe20008000f00 */
[----:B0-----:R-:W-:-:S04]  /*0070*/  IMAD R0, R11, UR4, RZ ;  /* 0x000000040b007c24 */ /* 0x001fc8000f8e02ff */
[----:B--2---:R-:W-:-:S05]  /*0080*/  IMAD R3, R0, 0x2, R9 ;  /* 0x0000000200037824 */ /* 0x004fca00078e0209 */
[----:B---3--:R-:W-:-:S13]  /*0090*/  ISETP.GE.AND P1, PT, R3, UR5, PT ;  /* 0x0000000503007c0c */ /* 0x008fda000bf26270 */
[----:B------:R-:W0:Y:S01]  /*00a0*/  @!P1 LDC.64 R4, c[0x0][0x380] ;  /* 0x0000e000ff049b82 */ /* 0x000e220000000a00 */
[C---:B------:R-:W-:Y:S02]  /*00b0*/  @!P1 IMAD.IADD R7, R3.reuse, 0x1, R6 ;  /* 0x0000000103079824 */ /* 0x040fe400078e0206 */
[----:B0-----:R-:W-:-:S04]  /*00c0*/  @!P1 IMAD.WIDE R2, R3, 0x4, R4 ;  /* 0x0000000403029825 */ /* 0x001fc800078e0204 */
[----:B------:R-:W-:Y:S02]  /*00d0*/  @!P1 IMAD.WIDE.U32 R4, R7, 0x4, R4 ;  /* 0x0000000407049825 */ /* 0x000fe400078e0004 */
[----:B----4-:R-:W2:Y:S04]  /*00e0*/  @!P1 LDG.E R2, desc[UR6][R2.64] ;  /* 0x0000000602029981 */ /* 0x010ea8000c1e1900 */
[----:B------:R-:W2:Y:S01]  /*00f0*/  @!P1 LDG.E R5, desc[UR6][R4.64] ;  /* 0x0000000604059981 */ /* 0x000ea2000c1e1900 */
[----:B------:R-:W0:Y:S01]  /*0100*/  S2UR UR5, SR_CgaCtaId ;  /* 0x00000000000579c3 */ /* 0x000e220000008800 */
[----:B------:R-:W-:Y:S01]  /*0110*/  UMOV UR4, 0x400 ;  /* 0x0000040000047882 */ /* 0x000fe20000000000 */
[----:B------:R-:W-:Y:S02]  /*0120*/  ISETP.GE.U32.AND P2, PT, R6, 0x2, PT ;  /* 0x000000020600780c */ /* 0x000fe40003f46070 */
[----:B------:R-:W-:Y:S01]  /*0130*/  ISETP.NE.AND P0, PT, R9, RZ, PT ;  /* 0x000000ff0900720c */ /* 0x000fe20003f05270 */
[----:B0-----:R-:W-:-:S06]  /*0140*/  ULEA UR4, UR5, UR4, 0x18 ;  /* 0x0000000405047291 */ /* 0x001fcc000f8ec0ff */
[----:B------:R-:W-:Y:S01]  /*0150*/  LEA R0, R9, UR4, 0x2 ;  /* 0x0000000409007c11 */ /* 0x000fe2000f8e10ff */
[----:B--2---:R-:W-:-:S05]  /*0160*/  @!P1 FADD R7, R2, R5 ;  /* 0x0000000502079221 */ /* 0x004fca0000000000 */
[----:B------:R0:W-:Y:S04]  /*0170*/  @!P1 STS [R0], R7 ;  /* 0x0000000700009388 */ /* 0x0001e80000000800 */
[----:B------:R0:W-:Y:S01]  /*0180*/  @P1 STS [R0], RZ ;  /* 0x000000ff00001388 */ /* 0x0001e20000000800 */
[----:B------:R-:W-:Y:S06]  /*0190*/  BAR.SYNC.DEFER_BLOCKING 0x0 ;  /* 0x0000000000007b1d */ /* 0x000fec0000010000 */
[----:B------:R-:W-:Y:S05]  /*01a0*/  @!P2 BRA `(.L_x_32) ;  /* 0x00000000002ca947 */ /* 0x000fea0003800000 */
.L_x_33:
[----:B------:R-:W-:-:S04]  /*01b0*/  SHF.R.U32.HI R4, RZ, 0x1, R6 ;  /* 0x00000001ff047819 */ /* 0x000fc80000011606 */
[----:B------:R-:W-:-:S13]  /*01c0*/  ISETP.GE.U32.AND P1, PT, R9, R4, PT ;  /* 0x000000040900720c */ /* 0x000fda0003f26070 */
[----:B------:R-:W-:Y:S01]  /*01d0*/  @!P1 LEA R2, R4, R0, 0x2 ;  /* 0x0000000004029211 */ /* 0x000fe200078e10ff */
[----:B------:R-:W-:Y:S05]  /*01e0*/  @!P1 LDS R3, [R0] ;  /* 0x0000000000039984 */ /* 0x000fea0000000800 */
[----:B------:R-:W1:Y:S02]  /*01f0*/  @!P1 LDS R2, [R2] ;  /* 0x0000000002029984 */ /* 0x000e640000000800 */
[----:B-1----:R-:W-:-:S05]  /*0200*/  @!P1 FADD R3, R2, R3 ;  /* 0x0000000302039221 */ /* 0x002fca0000000000 */
[----:B------:R1:W-:Y:S01]  /*0210*/  @!P1 STS [R0], R3 ;  /* 0x0000000300009388 */ /* 0x0003e20000000800 */
[----:B------:R-:W-:Y:S01]  /*0220*/  BAR.SYNC.DEFER_BLOCKING 0x0 ;  /* 0x0000000000007b1d */ /* 0x000fe20000010000 */
[----:B------:R-:W-:Y:S01]  /*0230*/  ISETP.GT.U32.AND P1, PT, R6, 0x3, PT ;  /* 0x000000030600780c */ /* 0x000fe20003f24070 */
[----:B------:R-:W-:-:S12]  /*0240*/  IMAD.MOV.U32 R6, RZ, RZ, R4 ;  /* 0x000000ffff067224 */ /* 0x000fd800078e0004 */
[----:B-1----:R-:W-:Y:S05]  /*0250*/  @P1 BRA `(.L_x_33) ;  /* 0xfffffffc00d41947 */ /* 0x002fea000383ffff */
.L_x_32:
[----:B------:R-:W-:Y:S05]  /*0260*/  @P0 EXIT ;  /* 0x000000000000094d */ /* 0x000fea0003800000 */
[----:B------:R-:W1:Y:S01]  /*0270*/  S2UR UR5, SR_CgaCtaId ;  /* 0x00000000000579c3 */ /* 0x000e620000008800 */
[----:B------:R-:W-:-:S07]  /*0280*/  UMOV UR4, 0x400 ;  /* 0x0000040000047882 */ /* 0x000fce0000000000 */
[----:B------:R-:W2:Y:S01]  /*0290*/  LDC.64 R2, c[0x0][0x388] ;  /* 0x0000e200ff027b82 */ /* 0x000ea20000000a00 */
[----:B-1----:R-:W-:Y:S01]  /*02a0*/  ULEA UR4, UR5, UR4, 0x18 ;  /* 0x0000000405047291 */ /* 0x002fe2000f8ec0ff */
[----:B--2---:R-:W-:-:S08]  /*02b0*/  IMAD.WIDE.U32 R2, R11, 0x4, R2 ;  /* 0x000000040b027825 */ /* 0x004fd000078e0002 */
[----:B------:R-:W1:Y:S04]  /*02c0*/  LDS R5, [UR4] ;  /* 0x00000004ff057984 */ /* 0x000e680008000800 */
[----:B-1----:R-:W-:Y:S01]  /*02d0*/  STG.E desc[UR6][R2.64], R5 ;  /* 0x0000000502007986 */ /* 0x002fe2000c101906 */
[----:B------:R-:W-:Y:S05]  /*02e0*/  EXIT ;  /* 0x000000000000794d */ /* 0x000fea0003800000 */
.L_x_34:
        /* <DEDUP_REMOVED lines=9> */
.L_x_46:


//--------------------- .text._Z11lastwrap_MCPKfPfi --------------------------
	.section	.text._Z11lastwrap_MCPKfPfi,"ax",@progbits
	.align	128
        .global         _Z11lastwrap_MCPKfPfi
        .type           _Z11lastwrap_MCPKfPfi,@function
        .size           _Z11lastwrap_MCPKfPfi,(.L_x_47 - _Z11lastwrap_MCPKfPfi)
        .other          _Z11lastwrap_MCPKfPfi,@"STO_CUDA_ENTRY STV_DEFAULT"
_Z11lastwrap_MCPKfPfi:
.text._Z11lastwrap_MCPKfPfi:
[----:B------:R-:W-:Y:S01]  /*0000*/  LDC R1, c[0x0][0x37c] ;  /* 0x0000df00ff017b82 */ /* 0x000fe20000000800 */
[----:B------:R-:W0:Y:S01]  /*0010*/  S2R R0, SR_CTAID.X ;  /* 0x0000000000007919 */ /* 0x000e220000002500 */
[----:B------:R-:W1:Y:S01]  /*0020*/  LDCU UR4, c[0x0][0x360] ;  /* 0x00006c00ff0477ac */ /* 0x000e620008000800 */
[----:B------:R-:W2:Y:S01]  /*0030*/  S2R R2, SR_TID.X ;  /* 0x0000000000027919 */ /* 0x000ea20000002100 */
[----:B------:R-:W3:Y:S01]  /*0040*/  LDCU UR5, c[0x0][0x390] ;  /* 0x00007200ff0577ac */ /* 0x000ee20008000800 */
[----:B------:R-:W4:Y:S01]  /*0050*/  LDCU.64 UR6, c[0x0][0x358] ;  /* 0x00006b00ff0677ac */ /* 0x000f220008000a00 */
[----:B-1----:R-:W-:Y:S01]  /*0060*/  MOV R8, UR4 ;  /* 0x0000000400087c02 */ /* 0x002fe20008000f00 */
[----:B0-----:R-:W-:-:S05]  /*0070*/  IMAD R3, R0, UR4, RZ ;  /* 0x0000000400037c24 */ /* 0x001fca000f8e02ff */
[----:B--2---:R-:W-:-:S04]  /*0080*/  LEA R3, R3, R2, 0x1 ;  /* 0x0000000203037211 */ /* 0x004fc800078e08ff */
[----:B---3--:R-:W-:-:S13]  /*0090*/  ISETP.GE.AND P1, PT, R3, UR5, PT ;  /* 0x0000000503007c0c */ /* 0x008fda000bf26270 */
[----:B------:R-:W0:Y:S01]  /*00a0*/  @!P1 LDC.64 R6, c[0x0][0x380] ;  /* 0x0000e000ff069b82 */ /* 0x000e220000000a00 */
[C---:B------:R-:W-:Y:S01]  /*00b0*/  @!P1 IADD3 R9, PT, PT, R3.reuse, R8, RZ ;  /* 0x0000000803099210 */ /* 0x040fe20007ffe0ff */
[----:B0-----:R-:W-:-:S04]  /*00c0*/  @!P1 IMAD.WIDE R4, R3, 0x4, R6 ;  /* 0x0000000403049825 */ /* 0x001fc800078e0206 */
[----:B------:R-:W-:Y:S02]  /*00d0*/  @!P1 IMAD.WIDE.U32 R6, R9, 0x4, R6 ;  /* 0x0000000409069825 */ /* 0x000fe400078e0006 */
[----:B----4-:R-:W2:Y:S04]  /*00e0*/  @!P1 LDG.E R4, desc[UR6][R4.64] ;  /* 0x0000000604049981 */ /* 0x010ea8000c1e1900 */
[----:B------:R-:W2:Y:S01]  /*00f0*/  @!P1 LDG.E R7, desc[UR6][R6.64] ;  /* 0x0000000606079981 */ /* 0x000ea2000c1e1900 */
[----:B------:R-:W0:Y:S01]  /*0100*/  S2UR UR5, SR_CgaCtaId ;  /* 0x00000000000579c3 */ /* 0x000e220000008800 */
[----:B------:R-:W-:Y:S01]  /*0110*/  UMOV UR4, 0x400 ;  /* 0x0000040000047882 */ /* 0x000fe20000000000 */
[----:B------:R-:W-:Y:S02]  /*0120*/  ISETP.GE.U32.AND P2, PT, R8, 0x42, PT ;  /* 0x000000420800780c */ /* 0x000fe40003f46070 */
[----:B------:R-:W-:Y:S01]  /*0130*/  ISETP.GT.U32.AND P0, PT, R2, 0x1f, PT ;  /* 0x0000001f0200780c */ /* 0x000fe20003f04070 */
[----:B0-----:R-:W-:-:S06]  /*0140*/  ULEA UR4, UR5, UR4, 0x18 ;  /* 0x0000000405047291 */ /* 0x001fcc000f8ec0ff */
[----:B------:R-:W-:Y:S01]  /*0150*/  LEA R3, R2, UR4, 0x2 ;  /* 0x0000000402037c11 */ /* 0x000fe2000f8e10ff */
[----:B--2---:R-:W-:-:S05]  /*0160*/  @!P1 FADD R10, R4, R7 ;  /* 0x00000007040a9221 */ /* 0x004fca0000000000 */
[----:B------:R0:W-:Y:S04]  /*0170*/  @!P1 STS [R3], R10 ;  /* 0x0000000a03009388 */ /* 0x0001e80000000800 */
[----:B------:R0:W-:Y:S01]  /*0180*/  @P1 STS [R3], RZ ;  /* 0x000000ff03001388 */ /* 0x0001e20000000800 */
[----:B------:R-:W-:Y:S06]  /*0190*/  BAR.SYNC.DEFER_BLOCKING 0x0 ;  /* 0x0000000000007b1d */ /* 0x000fec0000010000 */
[----:B------:R-:W-:Y:S05]  /*01a0*/  @!P2 BRA `(.L_x_35) ;  /* 0x00000000002ca947 */ /* 0x000fea0003800000 */
.L_x_36:
        /* <DEDUP_REMOVED lines=8> */
[----:B------:R-:W-:Y:S02]  /*0230*/  ISETP.GT.U32.AND P1, PT, R8, 0x83, PT ;  /* 0x000000830800780c */ /* 0x000fe40003f24070 */
[----:B------:R-:W-:-:S11]  /*0240*/  MOV R8, R7 ;  /* 0x0000000700087202 */ /* 0x000fd60000000f00 */
[----:B-1----:R-:W-:Y:S05]  /*0250*/  @P1 BRA `(.L_x_36) ;  /* 0xfffffffc00d41947 */ /* 0x002fea000383ffff */
.L_x_35:
[----:B------:R-:W-:Y:S05]  /*0260*/  @P0 EXIT ;  /* 0x000000000000094d */ /* 0x000fea0003800000 */
[----:B------:R-:W-:Y:S01]  /*0270*/  LDS R4, [R3+0x80] ;  /* 0x0000800003047984 */ /* 0x000fe20000000800 */
[----:B------:R-:W-:-:S03]  /*0280*/  ISETP.NE.AND P0, PT, R2, RZ, PT ;  /* 0x000000ff0200720c */ /* 0x000fc60003f05270 */
[----:B------:R-:W1:Y:S02]  /*0290*/  LDS R5, [R3] ;  /* 0x0000000003057984 */ /* 0x000e640000000800 */
[----:B-1----:R-:W-:-:S05]  /*02a0*/  FADD R4, R4, R5 ;  /* 0x0000000504047221 */ /* 0x002fca0000000000 */
[----:B------:R-:W-:Y:S04]  /*02b0*/  STS [R3], R4 ;  /* 0x0000000403007388 */ /* 0x000fe80000000800 */
[----:B------:R-:W-:Y:S04]  /*02c0*/  LDS R5, [R3+0x40] ;  /* 0x0000400003057984 */ /* 0x000fe80000000800 */
        /* <DEDUP_REMOVED lines=8> */
[----:B0-----:R-:W0:Y:S02]  /*0350*/  LDS R10, [R3] ;  /* 0x00000000030a7984 */ /* 0x001e240000000800 */
[----:B0-----:R-:W-:-:S05]  /*0360*/  FADD R10, R5, R10 ;  /* 0x0000000a050a7221 */ /* 0x001fca0000000000 */
[----:B------:R-:W-:Y:S04]  /*0370*/  STS [R3], R10 ;  /* 0x0000000a03007388 */ /* 0x000fe80000000800 */
[----:B------:R-:W-:Y:S04]  /*0380*/  LDS R4, [R3+0x8] ;  /* 0x0000080003047984 */ /* 0x000fe80000000800 */
[----:B------:R-:W0:Y:S02]  /*0390*/  LDS R5, [R3] ;  /* 0x0000000003057984 */ /* 0x000e240000000800 */
[----:B0-----:R-:W-:-:S05]  /*03a0*/  FADD R4, R4, R5 ;  /* 0x0000000504047221 */ /* 0x001fca0000000000 */
[----:B------:R-:W-:Y:S04]  /*03b0*/  STS [R3], R4 ;  /* 0x0000000403007388 */ /* 0x000fe80000000800 */
[----:B------:R-:W-:Y:S04]  /*03c0*/  LDS R5, [R3+0x4] ;  /* 0x0000040003057984 */ /* 0x000fe80000000800 */
[----:B------:R-:W0:Y:S02]  /*03d0*/  LDS R6, [R3] ;  /* 0x0000000003067984 */ /* 0x000e240000000800 */
[----:B0-----:R-:W-:-:S05]  /*03e0*/  FADD R6, R5, R6 ;  /* 0x0000000605067221 */ /* 0x001fca0000000000 */
[----:B------:R0:W-:Y:S01]  /*03f0*/  STS [R3], R6 ;  /* 0x0000000603007388 */ /* 0x0001e20000000800 */
        /* <DEDUP_REMOVED lines=9> */
.L_x_37:
        /* <DEDUP_REMOVED lines=15> */
.L_x_47:


//--------------------- .text._Z6summedPKfPfi     --------------------------
	.section	.text._Z6summedPKfPfi,"ax",@progbits
	.align	128
        .global         _Z6summedPKfPfi
        .type           _Z6summedPKfPfi,@function
        .size           _Z6summedPKfPfi,(.L_x_48 - _Z6summedPKfPfi)
        .other          _Z6summedPKfPfi,@"STO_CUDA_ENTRY STV_DEFAULT"
_Z6summedPKfPfi:
.text._Z6summedPKfPfi:
[----:B------:R-:W-:Y:S01]  /*0000*/  LDC R1, c[0x0][0x37c] ;  /* 0x0000df00ff017b82 */ /* 0x000fe20000000800 */
[----:B------:R-:W0:Y:S07]  /*0010*/  S2R R5, SR_TID.X ;  /* 0x0000000000057919 */ /* 0x000e2e0000002100 */
[----:B------:R-:W0:Y:S01]  /*0020*/  S2UR UR6, SR_CTAID.X ;  /* 0x00000000000679c3 */ /* 0x000e220000002500 */
[----:B------:R-:W1:Y:S01]  /*0030*/  LDCU.64 UR4, c[0x0][0x358] ;  /* 0x00006b00ff0477ac */ /* 0x000e620008000a00 */
[----:B------:R-:W2:Y:S06]  /*0040*/  LDCU UR7, c[0x0][0x390] ;  /* 0x00007200ff0777ac */ /* 0x000eac0008000800 */
[----:B------:R-:W0:Y:S08]  /*0050*/  LDC R0, c[0x0][0x360] ;  /* 0x0000d800ff007b82 */ /* 0x000e300000000800 */
[----:B------:R-:W3:Y:S01]  /*0060*/  LDC.64 R2, c[0x0][0x388] ;  /* 0x0000e200ff027b82 */ /* 0x000ee20000000a00 */
[----:B0-----:R-:W-:-:S05]  /*0070*/  IMAD R5, R0, UR6, R5 ;  /* 0x0000000600057c24 */ /* 0x001fca000f8e0205 */
[C---:B--2---:R-:W-:Y:S01]  /*0080*/  ISETP.GE.AND P0, PT, R5.reuse, UR7, PT ;  /* 0x0000000705007c0c */ /* 0x044fe2000bf06270 */
[----:B---3--:R-:W-:-:S05]  /*0090*/  IMAD.WIDE R2, R5, 0x4, R2 ;  /* 0x0000000405027825 */ /* 0x008fca00078e0202 */
[----:B-1----:R0:W-:Y:S01]  /*00a0*/  STG.E desc[UR4][R2.64], RZ ;  /* 0x000000ff02007986 */ /* 0x0021e2000c101904 */
[----:B------:R-:W-:Y:S06]  /*00b0*/  BAR.SYNC.DEFER_BLOCKING 0x0 ;  /* 0x0000000000007b1d */ /* 0x000fec0000010000 */
[----:B------:R-:W-:Y:S05]  /*00c0*/  @P0 EXIT ;  /* 0x000000000000094d */ /* 0x000fea0003800000 */
[----:B------:R1:W5:Y:S01]  /*00d0*/  LDG.E R11, desc[UR4][R2.64] ;  /* 0x00000004020b7981 */ /* 0x000362000c1e1900 */
[----:B------:R-:W2:Y:S01]  /*00e0*/  LDC.64 R6, c[0x0][0x380] ;  /* 0x0000e000ff067b82 */ /* 0x000ea20000000a00 */
[----:B------:R-:W3:Y:S01]  /*00f0*/  LDCU UR6, c[0x0][0x370] ;  /* 0x00006e00ff0677ac */ /* 0x000ee20008000800 */
[----:B------:R-:W-:Y:S01]  /*0100*/  MOV R9, R5 ;  /* 0x0000000500097202 */ /* 0x000fe20000000f00 */
[----:B-1-3--:R-:W-:-:S07]  /*0110*/  IMAD R0, R0, UR6, RZ ;  /* 0x0000000600007c24 */ /* 0x00afce000f8e02ff */
.L_x_38:
[----:B--2---:R-:W-:-:S06]  /*0120*/  IMAD.WIDE R4, R9, 0x4, R6 ;  /* 0x0000000409047825 */ /* 0x004fcc00078e0206 */
[----:B------:R-:W2:Y:S01]  /*0130*/  LDG.E R4, desc[UR4][R4.64] ;  /* 0x0000000404047981 */ /* 0x000ea2000c1e1900 */
[----:B------:R-:W-:-:S04]  /*0140*/  IADD3 R9, PT, PT, R0, R9, RZ ;  /* 0x0000000900097210 */ /* 0x000fc80007ffe0ff */
[----:B------:R-:W-:Y:S01]  /*0150*/  ISETP.GE.AND P0, PT, R9, UR7, PT ;  /* 0x0000000709007c0c */ /* 0x000fe2000bf06270 */
[----:B-12--5:R-:W-:-:S05]  /*0160*/  FADD R11, R4, R11 ;  /* 0x0000000b040b7221 */ /* 0x026fca0000000000 */
[----:B------:R1:W-:Y:S07]  /*0170*/  STG.E desc[UR4][R2.64], R11 ;  /* 0x0000000b02007986 */ /* 0x0003ee000c101904 */
[----:B------:R-:W-:Y:S05]  /*0180*/  @!P0 BRA `(.L_x_38) ;  /* 0xfffffffc00e48947 */ /* 0x000fea000383ffff */
[----:B------:R-:W-:Y:S05]  /*0190*/  EXIT ;  /* 0x000000000000794d */ /* 0x000fea0003800000 */
.L_x_39:
        /* <DEDUP_REMOVED lines=14> */
.L_x_48:


//--------------------- .nv.global.init           --------------------------
	.section	.nv.global.init,"aw",@progbits
	.align	4
.nv.global.init:
	.type		mrg32k3aM1SubSeq,@object
	.size		mrg32k3aM1SubSeq,(mrg32k3aM2SubSeq - mrg32k3aM1SubSeq)
mrg32k3aM1SubSeq:
        /*0000*/ 	.byte	0x0b, 0xcc, 0xee, 0x04, 0x73, 0x29, 0x8b, 0x6f, 0xf6, 0x53, 0x03, 0xf6, 0x23, 0xf6, 0xea, 0xda
        /* <DEDUP_REMOVED lines=125> */
	.type		mrg32k3aM2SubSeq,@object
	.size		mrg32k3aM2SubSeq,(mrg32k3aM1 - mrg32k3aM2SubSeq)
mrg32k3aM2SubSeq:
        /* <DEDUP_REMOVED lines=126> */
	.type		mrg32k3aM1,@object
	.size		mrg32k3aM1,(mrg32k3aM1Seq - mrg32k3aM1)
mrg32k3aM1:
        /* <DEDUP_REMOVED lines=144> */
	.type		mrg32k3aM1Seq,@object
	.size		mrg32k3aM1Seq,(mrg32k3aM2 - mrg32k3aM1Seq)
mrg32k3aM1Seq:
        /* <DEDUP_REMOVED lines=144> */
	.type		mrg32k3aM2,@object
	.size		mrg32k3aM2,(mrg32k3aM2Seq - mrg32k3aM2)
mrg32k3aM2:
        /* <DEDUP_REMOVED lines=144> */
	.type		mrg32k3aM2Seq,@object
	.size		mrg32k3aM2Seq,(precalc_xorwow_matrix - mrg32k3aM2Seq)
mrg32k3aM2Seq:
        /* <DEDUP_REMOVED lines=144> */
	.type		precalc_xorwow_matrix,@object
	.size		precalc_xorwow_matrix,(precalc_xorwow_offset_matrix - precalc_xorwow_matrix)
precalc_xorwow_matrix:
        /* <DEDUP_REMOVED lines=6400> */
	.type		precalc_xorwow_offset_matrix,@object
	.size		precalc_xorwow_offset_matrix,(.L_1 - precalc_xorwow_offset_matrix)
precalc_xorwow_offset_matrix:
        /* <DEDUP_REMOVED lines=6400> */
.L_1:


//--------------------- .nv.shared._Z8func_GPUPfS_S_i --------------------------
	.section	.nv.shared._Z8func_GPUPfS_S_i,"aw",@nobits
	.sectionflags	@""
	.align	16
	.zero		1024


//--------------------- .nv.shared.reserved.0     --------------------------
	.section	.nv.shared.reserved.0,"aw",@nobits
	.weak		__nv_reservedSMEM_offset_0_alias
	.size		__nv_reservedSMEM_offset_0_alias, 0, 64
	.other		__nv_reservedSMEM_offset_0_alias,@"STO_CUDA_RESERVED_SHARED STV_DEFAULT"
__nv_reservedSMEM_offset_0_alias:
	.zero		0
	.zero		64


//--------------------- .nv.shared._Z15generate_randomPfiffm --------------------------
	.section	.nv.shared._Z15generate_randomPfiffm,"aw",@nobits
	.sectionflags	@""
	.align	16
	.zero		1024


//--------------------- .nv.shared._Z8naive_MCPKfPfi --------------------------
	.section	.nv.shared._Z8naive_MCPKfPfi,"aw",@nobits
	.sectionflags	@""
	.align	16
	.zero		1024


//--------------------- .nv.shared._Z12interleav_MCPKfPfi --------------------------
	.section	.nv.shared._Z12interleav_MCPKfPfi,"aw",@nobits
	.sectionflags	@""
	.align	16
	.zero		1024


//--------------------- .nv.shared._Z6seq_MCPKfPfi --------------------------
	.section	.nv.shared._Z6seq_MCPKfPfi,"aw",@nobits
	.sectionflags	@""
	.align	16
	.zero		1024


//--------------------- .nv.shared._Z10addload_MCPKfPfi --------------------------
	.section	.nv.shared._Z10addload_MCPKfPfi,"aw",@nobits
	.sectionflags	@""
	.align	16
	.zero		1024


//--------------------- .nv.shared._Z11lastwrap_MCPKfPfi --------------------------
	.section	.nv.shared._Z11lastwrap_MCPKfPfi,"aw",@nobits
	.sectionflags	@""
	.align	16
	.zero		1024


//--------------------- .nv.shared._Z6summedPKfPfi --------------------------
	.section	.nv.shared._Z6summedPKfPfi,"aw",@nobits
	.sectionflags	@""
	.align	16
	.zero		1024


//--------------------- .nv.constant0._Z8func_GPUPfS_S_i --------------------------
	.section	.nv.constant0._Z8func_GPUPfS_S_i,"a",@progbits
	.sectionflags	@""
	.align	4
.nv.constant0._Z8func_GPUPfS_S_i:
	.zero		924


//--------------------- .nv.constant0._Z15generate_randomPfiffm --------------------------
	.section	.nv.constant0._Z15generate_randomPfiffm,"a",@progbits
	.sectionflags	@""
	.align	4
.nv.constant0._Z15generate_randomPfiffm:
	.zero		928


//--------------------- .nv.constant0._Z8naive_MCPKfPfi --------------------------
	.section	.nv.constant0._Z8naive_MCPKfPfi,"a",@progbits
	.sectionflags	@""
	.align	4
.nv.constant0._Z8naive_MCPKfPfi:
	.zero		916


//--------------------- .nv.constant0._Z12interleav_MCPKfPfi --------------------------
	.section	.nv.constant0._Z12interleav_MCPKfPfi,"a",@progbits
	.sectionflags	@""
	.align	4
.nv.constant0._Z12interleav_MCPKfPfi:
	.zero		916


//--------------------- .nv.constant0._Z6seq_MCPKfPfi --------------------------
	.section	.nv.constant0._Z6seq_MCPKfPfi,"a",@progbits
	.sectionflags	@""
	.align	4
.nv.constant0._Z6seq_MCPKfPfi:
	.zero		916


//--------------------- .nv.constant0._Z10addload_MCPKfPfi --------------------------
	.section	.nv.constant0._Z10addload_MCPKfPfi,"a",@progbits
	.sectionflags	@""
	.align	4
.nv.constant0._Z10addload_MCPKfPfi:
	.zero		916


//--------------------- .nv.constant0._Z11lastwrap_MCPKfPfi --------------------------
	.section	.nv.constant0._Z11lastwrap_MCPKfPfi,"a",@progbits
	.sectionflags	@""
	.align	4
.nv.constant0._Z11lastwrap_MCPKfPfi:
	.zero		916


//--------------------- .nv.constant0._Z6summedPKfPfi --------------------------
	.section	.nv.constant0._Z6summedPKfPfi,"a",@progbits
	.sectionflags	@""
	.align	4
.nv.constant0._Z6summedPKfPfi:
	.zero		916


//--------------------- SYMBOLS --------------------------

	.type		.nv.reservedSmem.offset0,@object
	.size		.nv.reservedSmem.offset0,0x4
	.type		.nv.reservedSmem.cap,@object
	.size		.nv.reservedSmem.cap,0x4
